	.headerflags	@"EF_CUDA_TEXMODE_UNIFIED EF_CUDA_64BIT_ADDRESS EF_CUDA_SM86 EF_CUDA_VIRTUAL_SM(EF_CUDA_SM86)"
	.elftype	@"ET_EXEC"


//--------------------- .nv.info                  --------------------------
	.section	.nv.info,"",@"SHT_CUDA_INFO"
	.align	4


	//----- nvinfo : EIATTR_REGCOUNT
	.align		4
        /*0000*/ 	.byte	0x04, 0x2f
        /*0002*/ 	.short	(.L_1 - .L_0)
	.align		4
.L_0:
        /*0004*/ 	.word	index@(triton_mm)
        /*0008*/ 	.word	0x00000080


	//----- nvinfo : EIATTR_MAX_STACK_SIZE
	.align		4
.L_1:
        /*000c*/ 	.byte	0x04, 0x23
        /*000e*/ 	.short	(.L_3 - .L_2)
	.align		4
.L_2:
        /*0010*/ 	.word	index@(triton_mm)
        /*0014*/ 	.word	0x00000000


	//----- nvinfo : EIATTR_MIN_STACK_SIZE
	.align		4
.L_3:
        /*0018*/ 	.byte	0x04, 0x12
        /*001a*/ 	.short	(.L_5 - .L_4)
	.align		4
.L_4:
        /*001c*/ 	.word	index@(triton_mm)
        /*0020*/ 	.word	0x00000000


	//----- nvinfo : EIATTR_FRAME_SIZE
	.align		4
.L_5:
        /*0024*/ 	.byte	0x04, 0x11
        /*0026*/ 	.short	(.L_7 - .L_6)
	.align		4
.L_6:
        /*0028*/ 	.word	index@(triton_mm)
        /*002c*/ 	.word	0x00000000
.L_7:


//--------------------- .nv.info.triton_mm        --------------------------
	.section	.nv.info.triton_mm,"",@"SHT_CUDA_INFO"
	.align	4


	//----- nvinfo : EIATTR_CUDA_API_VERSION
	.align		4
        /*0000*/ 	.byte	0x04, 0x37
        /*0002*/ 	.short	(.L_9 - .L_8)
.L_8:
        /*0004*/ 	.word	0x0000007b


	//----- nvinfo : EIATTR_SW2861232_WAR
	.align		4
.L_9:
        /*0008*/ 	.byte	0x01, 0x35
	.zero		2


	//----- nvinfo : EIATTR_PARAM_CBANK
	.align		4
        /*000c*/ 	.byte	0x04, 0x0a
        /*000e*/ 	.short	(.L_11 - .L_10)
	.align		4
.L_10:
        /*0010*/ 	.word	index@(.nv.constant0.triton_mm)
        /*0014*/ 	.short	0x0160
        /*0016*/ 	.short	0x001c


	//----- nvinfo : EIATTR_CBANK_PARAM_SIZE
	.align		4
.L_11:
        /*0018*/ 	.byte	0x03, 0x19
        /*001a*/ 	.short	0x001c


	//----- nvinfo : EIATTR_KPARAM_INFO
	.align		4
        /*001c*/ 	.byte	0x04, 0x17
        /*001e*/ 	.short	(.L_13 - .L_12)
.L_12:
        /*0020*/ 	.word	0x00000000
        /*0024*/ 	.short	0x0003
        /*0026*/ 	.short	0x0018
        /*0028*/ 	.byte	0x00, 0xf0, 0x11, 0x00


	//----- nvinfo : EIATTR_KPARAM_INFO
	.align		4
.L_13:
        /*002c*/ 	.byte	0x04, 0x17
        /*002e*/ 	.short	(.L_15 - .L_14)
.L_14:
        /*0030*/ 	.word	0x00000000
        /*0034*/ 	.short	0x0002
        /*0036*/ 	.short	0x0010
        /*0038*/ 	.byte	0x00, 0xf0, 0x21, 0x00


	//----- nvinfo : EIATTR_KPARAM_INFO
	.align		4
.L_15:
        /*003c*/ 	.byte	0x04, 0x17
        /*003e*/ 	.short	(.L_17 - .L_16)
.L_16:
        /*0040*/ 	.word	0x00000000
        /*0044*/ 	.short	0x0001
        /*0046*/ 	.short	0x0008
        /*0048*/ 	.byte	0x00, 0xf0, 0x21, 0x00


	//----- nvinfo : EIATTR_KPARAM_INFO
	.align		4
.L_17:
        /*004c*/ 	.byte	0x04, 0x17
        /*004e*/ 	.short	(.L_19 - .L_18)
.L_18:
        /*0050*/ 	.word	0x00000000
        /*0054*/ 	.short	0x0000
        /*0056*/ 	.short	0x0000
        /*0058*/ 	.byte	0x00, 0xf0, 0x21, 0x00


	//----- nvinfo : EIATTR_MAXREG_COUNT
	.align		4
.L_19:
        /*005c*/ 	.byte	0x03, 0x1b
        /*005e*/ 	.short	0x00ff


	//----- nvinfo : EIATTR_EXIT_INSTR_OFFSETS
	.align		4
        /*0060*/ 	.byte	0x04, 0x1c
        /*0062*/ 	.short	(.L_21 - .L_20)


	//   ....[0]....
.L_20:
        /*0064*/ 	.word	0x00000030


	//   ....[1]....
        /*0068*/ 	.word	0x00005a80


	//   ....[2]....
        /*006c*/ 	.word	0x00005ad0


	//----- nvinfo : EIATTR_MAX_THREADS
	.align		4
.L_21:
        /*0070*/ 	.byte	0x04, 0x05
        /*0072*/ 	.short	(.L_23 - .L_22)
.L_22:
        /*0074*/ 	.word	0x00000080
        /*0078*/ 	.word	0x00000001
        /*007c*/ 	.word	0x00000001
.L_23:


//--------------------- .nv.rel.action            --------------------------
	.section	.nv.rel.action,"",@"SHT_CUDA_RELOCINFO"
	.align	8
	.sectionentsize	8
        /*0000*/ 	.byte	0x73, 0x00, 0x00, 0x00, 0x00, 0x00, 0x00, 0x00, 0x00, 0x00, 0x00, 0x11, 0x25, 0x00, 0x05, 0x36


//--------------------- .nv.constant0.triton_mm   --------------------------
	.section	.nv.constant0.triton_mm,"a",@progbits
	.align	4
.nv.constant0.triton_mm:
	.zero		380


//--------------------- .text.triton_mm           --------------------------
	.section	.text.triton_mm,"ax",@progbits
	.sectionflags	@"SHF_BARRIERS=1"
	.sectioninfo	@"SHI_REGISTERS=128"
	.align	128
        .global         triton_mm
        .type           triton_mm,@function
        .size           triton_mm,(.L_x_3 - triton_mm)
        .other          triton_mm,@"STO_CUDA_ENTRY STV_DEFAULT"
triton_mm:
.text.triton_mm:
[----:B------:R-:W-:-:S02]  /*0000*/  MOV R1, c[0x0][0x28] ;  /* 0x00000a0000017a02 */ /* 0x000fc40000000f00 */
[----:B------:R-:W-:-:S04]  /*0010*/  MOV R0, c[0x0][0x178] ;  /* 0x00005e0000007a02 */ /* 0x000fc80000000f00 */
[----:B------:R-:W-:-:S13]  /*0020*/  LOP3.LUT P0, RZ, R0, 0xffffff, RZ, 0xc0, !PT ;  /* 0x00ffffff00ff7812 */ /* 0x000fda000780c0ff */
[----:B------:R-:W-:Y:S05]  /*0030*/  @!P0 EXIT ;  /* 0x000000000000894d */ /* 0x000fea0003800000 */
[----:B------:R-:W1:Y:S01]  /*0040*/  S2R R9, SR_CTAID.X ;  /* 0x0000000000097919 */ /* 0x000e620000002500 */
[----:B------:R-:W-:Y:S01]  /*0050*/  IADD3 R0, R0, 0x3f, RZ ;  /* 0x0000003f00007810 */ /* 0x000fe20007ffe0ff */
[----:B------:R-:W-:Y:S01]  /*0060*/  ULDC.64 UR6, c[0x0][0x118] ;  /* 0x0000460000067ab9 */ /* 0x000fe20000000a00 */
[----:B------:R-:W-:Y:S01]  /*0070*/  IABS R12, c[0x0][0x178] ;  /* 0x00005e00000c7a13 */ /* 0x000fe20000000000 */
[----:B------:R-:W2:Y:S01]  /*0080*/  S2R R16, SR_TID.X ;  /* 0x0000000000107919 */ /* 0x000ea20000002100 */
[----:B------:R-:W-:Y:S01]  /*0090*/  SHF.R.S32.HI R3, RZ, 0x1f, R0 ;  /* 0x0000001fff037819 */ /* 0x000fe20000011400 */
[----:B------:R-:W-:Y:S01]  /*00a0*/  CS2R R44, SRZ ;  /* 0x00000000002c7805 */ /* 0x000fe2000001ff00 */
[----:B------:R-:W-:Y:S01]  /*00b0*/  MOV R27, 0x4 ;  /* 0x00000004001b7802 */ /* 0x000fe20000000f00 */
[----:B------:R-:W-:Y:S01]  /*00c0*/  CS2R R46, SRZ ;  /* 0x00000000002e7805 */ /* 0x000fe2000001ff00 */
[----:B------:R-:W-:Y:S01]  /*00d0*/  LEA.HI R3, R3, R0, RZ, 0x6 ;  /* 0x0000000003037211 */ /* 0x000fe200078f30ff */
[----:B------:R-:W-:Y:S01]  /*00e0*/  CS2R R60, SRZ ;  /* 0x00000000003c7805 */ /* 0x000fe2000001ff00 */
[----:B------:R-:W-:Y:S01]  /*00f0*/  MOV R79, RZ ;  /* 0x000000ff004f7202 */ /* 0x000fe20000000f00 */
[----:B------:R-:W-:Y:S01]  /*0100*/  CS2R R62, SRZ ;  /* 0x00000000003e7805 */ /* 0x000fe2000001ff00 */
        /* <DEDUP_REMOVED lines=10> */
[----:B------:R-:W-:Y:S01]  /*01b0*/  UMOV UR4, URZ ;  /* 0x0000003f00047c82 */ /* 0x000fe20008000000 */
[----:B-1----:R-:W-:Y:S01]  /*01c0*/  SHF.R.S32.HI R2, RZ, 0x1f, R9 ;  /* 0x0000001fff027819 */ /* 0x002fe20000011409 */
[----:B------:R-:W-:Y:S01]  /*01d0*/  UMOV UR5, URZ ;  /* 0x0000003f00057c82 */ /* 0x000fe20008000000 */
[----:B------:R-:W-:-:S02]  /*01e0*/  ISETP.GE.AND P2, PT, R9, RZ, PT ;  /* 0x000000ff0900720c */ /* 0x000fc40003f46270 */
[-C--:B------:R-:W-:Y:S02]  /*01f0*/  LEA.HI R4, R2, R9.reuse, RZ, 0x5 ;  /* 0x0000000902047211 */ /* 0x080fe400078f28ff */
[----:B--2---:R-:W-:Y:S02]  /*0200*/  SHF.L.U32 R17, R16, 0x2, RZ ;  /* 0x0000000210117819 */ /* 0x004fe400000006ff */
[----:B------:R-:W-:Y:S02]  /*0210*/  SHF.R.S32.HI R2, RZ, 0x5, R4 ;  /* 0x00000005ff027819 */ /* 0x000fe40000011404 */
[----:B------:R-:W-:Y:S02]  /*0220*/  LOP3.LUT R4, R4, 0xffffffe0, RZ, 0xc0, !PT ;  /* 0xffffffe004047812 */ /* 0x000fe400078ec0ff */
[----:B------:R-:W-:Y:S02]  /*0230*/  SHF.L.U32 R0, R2, 0x3, RZ ;  /* 0x0000000302007819 */ /* 0x000fe400000006ff */
[----:B------:R-:W-:-:S02]  /*0240*/  IADD3 R4, -R4, R9, RZ ;  /* 0x0000000904047210 */ /* 0x000fc40007ffe1ff */
[----:B------:R-:W-:Y:S02]  /*0250*/  LEA.HI.SX32 R3, R3, -R0, 0x1a ;  /* 0x8000000003037211 */ /* 0x000fe400078fd2ff */
[----:B------:R-:W-:Y:S02]  /*0260*/  IABS R10, R4 ;  /* 0x00000004000a7213 */ /* 0x000fe40000000000 */
[----:B------:R-:W-:Y:S02]  /*0270*/  IMNMX R5, R3, 0x8, PT ;  /* 0x0000000803057817 */ /* 0x000fe40003800200 */
[----:B------:R-:W-:Y:S02]  /*0280*/  LOP3.LUT R82, R17, 0x1c, RZ, 0xc0, !PT ;  /* 0x0000001c11527812 */ /* 0x000fe400078ec0ff */
[-C--:B------:R-:W-:Y:S02]  /*0290*/  IABS R11, R5.reuse ;  /* 0x00000005000b7213 */ /* 0x080fe40000000000 */
[----:B------:R-:W-:-:S02]  /*02a0*/  LOP3.LUT R4, R4, R5, RZ, 0x3c, !PT ;  /* 0x0000000504047212 */ /* 0x000fc400078e3cff */
[----:B------:R-:W1:Y:S01]  /*02b0*/  I2F.RP R6, R11 ;  /* 0x0000000b00067306 */ /* 0x000e620000209400 */
[----:B------:R-:W-:Y:S02]  /*02c0*/  SHF.L.U32 R86, R82, 0x2, RZ ;  /* 0x0000000252567819 */ /* 0x000fe400000006ff */
[----:B------:R-:W-:Y:S02]  /*02d0*/  ISETP.GE.AND P4, PT, R4, RZ, PT ;  /* 0x000000ff0400720c */ /* 0x000fe40003f86270 */
[----:B------:R-:W-:Y:S02]  /*02e0*/  SHF.L.U32 R81, R16, 0x5, RZ ;  /* 0x0000000510517819 */ /* 0x000fe400000006ff */
[----:B------:R-:W-:Y:S02]  /*02f0*/  LOP3.LUT R80, R17, 0x3c, RZ, 0xc0, !PT ;  /* 0x0000003c11507812 */ /* 0x000fe400078ec0ff */
[----:B------:R-:W-:Y:S02]  /*0300*/  LOP3.LUT R81, R81, 0x3e00, RZ, 0xc0, !PT ;  /* 0x00003e0051517812 */ /* 0x000fe400078ec0ff */
[----:B------:R-:W-:Y:S01]  /*0310*/  LEA R80, R80, 0x2000, 0x7 ;  /* 0x0000200050507811 */ /* 0x000fe200078e38ff */
[----:B-1----:R-:W1:Y:S02]  /*0320*/  MUFU.RCP R6, R6 ;  /* 0x0000000600067308 */ /* 0x002e640000001000 */
[----:B-1----:R-:W-:-:S02]  /*0330*/  IADD3 R2, R6, 0xffffffe, RZ ;  /* 0x0ffffffe06027810 */ /* 0x002fc40007ffe0ff */
[----:B------:R-:W-:-:S04]  /*0340*/  IABS R6, R9 ;  /* 0x0000000900067213 */ /* 0x000fc80000000000 */
[----:B------:R1:W2:Y:S02]  /*0350*/  F2I.FTZ.U32.TRUNC.NTZ R3, R2 ;  /* 0x0000000200037305 */ /* 0x0002a4000021f000 */
[----:B-1----:R-:W-:Y:S02]  /*0360*/  MOV R2, RZ ;  /* 0x000000ff00027202 */ /* 0x002fe40000000f00 */
[----:B--2---:R-:W-:-:S05]  /*0370*/  IADD3 R8, RZ, -R3, RZ ;  /* 0x80000003ff087210 */ /* 0x004fca0007ffe0ff */
[----:B------:R-:W-:Y:S02]  /*0380*/  IMAD R7, R8, R11, RZ ;  /* 0x0000000b08077224 */ /* 0x000fe400078e02ff */
[----:B------:R-:W1:Y:S02]  /*0390*/  I2F.RP R8, R12 ;  /* 0x0000000c00087306 */ /* 0x000e640000209400 */
[----:B------:R-:W-:Y:S01]  /*03a0*/  IMAD.HI.U32 R3, R3, R7, R2 ;  /* 0x0000000703037227 */ /* 0x000fe200078e0002 */
[----:B------:R-:W-:-:S04]  /*03b0*/  IABS R7, R5 ;  /* 0x0000000500077213 */ /* 0x000fc80000000000 */
[----:B------:R-:W-:Y:S01]  /*03c0*/  IADD3 R7, RZ, -R7, RZ ;  /* 0x80000007ff077210 */ /* 0x000fe20007ffe0ff */
[----:B------:R-:W-:-:S04]  /*03d0*/  IMAD.HI.U32 R2, R3, R6, RZ ;  /* 0x0000000603027227 */ /* 0x000fc800078e00ff */
[-C--:B------:R-:W-:Y:S02]  /*03e0*/  IMAD R2, R2, R7.reuse, R6 ;  /* 0x0000000702027224 */ /* 0x080fe400078e0206 */
[----:B------:R-:W-:Y:S01]  /*03f0*/  IMAD.HI.U32 R6, R3, R10, RZ ;  /* 0x0000000a03067227 */ /* 0x000fe200078e00ff */
[----:B-1----:R-:W1:Y:S02]  /*0400*/  MUFU.RCP R8, R8 ;  /* 0x0000000800087308 */ /* 0x002e640000001000 */
[----:B------:R-:W-:Y:S01]  /*0410*/  ISETP.GT.U32.AND P0, PT, R11, R2, PT ;  /* 0x000000020b00720c */ /* 0x000fe20003f04070 */
[----:B------:R-:W-:-:S05]  /*0420*/  IMAD R7, R6, R7, R10 ;  /* 0x0000000706077224 */ /* 0x000fca00078e020a */
[----:B------:R-:W-:-:S07]  /*0430*/  ISETP.GT.U32.AND P3, PT, R11, R7, PT ;  /* 0x000000070b00720c */ /* 0x000fce0003f64070 */
[-C--:B------:R-:W-:Y:S02]  /*0440*/  @!P0 IADD3 R2, R2, -R11.reuse, RZ ;  /* 0x8000000b02028210 */ /* 0x080fe40007ffe0ff */
[----:B-1----:R-:W-:Y:S02]  /*0450*/  IADD3 R3, R8, 0xffffffe, RZ ;  /* 0x0ffffffe08037810 */ /* 0x002fe40007ffe0ff */
[----:B------:R-:W-:Y:S02]  /*0460*/  ISETP.GT.U32.AND P0, PT, R11, R2, PT ;  /* 0x000000020b00720c */ /* 0x000fe40003f04070 */
[-C--:B------:R-:W-:Y:S02]  /*0470*/  @!P3 IADD3 R7, R7, -R11.reuse, RZ ;  /* 0x8000000b0707b210 */ /* 0x080fe40007ffe0ff */
[----:B------:R-:W1:Y:S01]  /*0480*/  F2I.FTZ.U32.TRUNC.NTZ R3, R3 ;  /* 0x0000000300037305 */ /* 0x000e62000021f000 */
[----:B------:R-:W-:Y:S02]  /*0490*/  @!P3 IADD3 R6, R6, 0x1, RZ ;  /* 0x000000010606b810 */ /* 0x000fe40007ffe0ff */
[----:B------:R-:W-:-:S02]  /*04a0*/  ISETP.GE.U32.AND P1, PT, R7, R11, PT ;  /* 0x0000000b0700720c */ /* 0x000fc40003f26070 */
[----:B------:R-:W-:-:S04]  /*04b0*/  SHF.R.U32.HI R8, RZ, 0x4, R16 ;  /* 0x00000004ff087819 */ /* 0x000fc80000011610 */
[----:B------:R-:W-:Y:S02]  /*04c0*/  @!P0 IADD3 R2, R2, -R11, RZ ;  /* 0x8000000b02028210 */ /* 0x000fe40007ffe0ff */
[----:B------:R-:W-:Y:S02]  /*04d0*/  ISETP.NE.AND P0, PT, R5, RZ, PT ;  /* 0x000000ff0500720c */ /* 0x000fe40003f05270 */
[----:B------:R-:W-:Y:S02]  /*04e0*/  LOP3.LUT R5, RZ, R5, RZ, 0x33, !PT ;  /* 0x00000005ff057212 */ /* 0x000fe400078e33ff */
[----:B------:R-:W-:Y:S02]  /*04f0*/  @!P2 IADD3 R2, -R2, RZ, RZ ;  /* 0x000000ff0202a210 */ /* 0x000fe40007ffe1ff */
[----:B-1----:R-:W-:Y:S02]  /*0500*/  IADD3 R9, RZ, -R3, RZ ;  /* 0x80000003ff097210 */ /* 0x002fe40007ffe0ff */
[----:B------:R-:W-:-:S02]  /*0510*/  SEL R7, R5, R2, !P0 ;  /* 0x0000000205077207 */ /* 0x000fc40004000000 */
[----:B------:R-:W-:Y:S01]  /*0520*/  SHF.R.U32.HI R2, RZ, 0x3, R16 ;  /* 0x00000003ff027819 */ /* 0x000fe20000011610 */
[----:B------:R-:W-:Y:S01]  /*0530*/  IMAD R9, R9, R12, RZ ;  /* 0x0000000c09097224 */ /* 0x000fe200078e02ff */
[----:B------:R-:W-:Y:S02]  /*0540*/  IADD3 R0, R0, R7, RZ ;  /* 0x0000000700007210 */ /* 0x000fe40007ffe0ff */
[----:B------:R-:W-:Y:S02]  /*0550*/  SGXT.U32 R7, R2, 0x4 ;  /* 0x000000040207781a */ /* 0x000fe40000000000 */
[----:B------:R-:W-:Y:S02]  /*0560*/  MOV R2, RZ ;  /* 0x000000ff00027202 */ /* 0x000fe40000000f00 */
[----:B------:R-:W-:Y:S02]  /*0570*/  @P1 IADD3 R6, R6, 0x1, RZ ;  /* 0x0000000106061810 */ /* 0x000fe40007ffe0ff */
[----:B------:R-:W-:Y:S01]  /*0580*/  SHF.L.U32 R0, R0, 0x6, RZ ;  /* 0x0000000600007819 */ /* 0x000fe200000006ff */
[----:B------:R-:W-:Y:S01]  /*0590*/  IMAD.HI.U32 R4, R3, R9, R2 ;  /* 0x0000000903047227 */ /* 0x000fe200078e0002 */
[----:B------:R-:W-:-:S02]  /*05a0*/  @!P4 IADD3 R6, -R6, RZ, RZ ;  /* 0x000000ff0606c210 */ /* 0x000fc40007ffe1ff */
[C---:B------:R-:W-:Y:S02]  /*05b0*/  LOP3.LUT R2, R0.reuse, R7, RZ, 0xfc, !PT ;  /* 0x0000000700027212 */ /* 0x040fe400078efcff */
[----:B------:R-:W-:Y:S02]  /*05c0*/  SEL R10, R5, R6, !P0 ;  /* 0x00000006050a7207 */ /* 0x000fe40004000000 */
[----:B------:R-:W-:Y:S02]  /*05d0*/  LOP3.LUT R5, R0, 0x10, R7, 0xfe, !PT ;  /* 0x0000001000057812 */ /* 0x000fe400078efe07 */
[----:B------:R-:W-:Y:S02]  /*05e0*/  ISETP.GE.AND P0, PT, R2, RZ, PT ;  /* 0x000000ff0200720c */ /* 0x000fe40003f06270 */
[----:B------:R-:W-:Y:S02]  /*05f0*/  IABS R2, R2 ;  /* 0x0000000200027213 */ /* 0x000fe40000000000 */
[----:B------:R-:W-:-:S02]  /*0600*/  ISETP.GE.AND P3, PT, R5, RZ, PT ;  /* 0x000000ff0500720c */ /* 0x000fc40003f66270 */
[----:B------:R-:W-:Y:S02]  /*0610*/  IABS R9, R5 ;  /* 0x0000000500097213 */ /* 0x000fe40000000000 */
[----:B------:R-:W-:Y:S02]  /*0620*/  SGXT.U32 R3, R8, 0x3 ;  /* 0x000000030803781a */ /* 0x000fe40000000000 */
[----:B------:R-:W-:Y:S01]  /*0630*/  MOV R5, R2 ;  /* 0x0000000200057202 */ /* 0x000fe20000000f00 */
[----:B------:R-:W-:Y:S01]  /*0640*/  IMAD.HI.U32 R2, R4, R9, RZ ;  /* 0x0000000904027227 */ /* 0x000fe200078e00ff */
[C-C-:B------:R-:W-:Y:S02]  /*0650*/  LOP3.LUT R8, R0.reuse, 0x20, R7.reuse, 0xfe, !PT ;  /* 0x0000002000087812 */ /* 0x140fe400078efe07 */
[C---:B------:R-:W-:Y:S02]  /*0660*/  LOP3.LUT R78, R0.reuse, R3, RZ, 0xfc, !PT ;  /* 0x00000003004e7212 */ /* 0x040fe400078efcff */
[----:B------:R-:W-:Y:S01]  /*0670*/  LOP3.LUT R6, R0, 0x30, R7, 0xfe, !PT ;  /* 0x0000003000067812 */ /* 0x000fe200078efe07 */
[----:B------:R-:W-:Y:S01]  /*0680*/  IMAD.HI.U32 R0, R4, R5, RZ ;  /* 0x0000000504007227 */ /* 0x000fe200078e00ff */
[----:B------:R-:W-:-:S02]  /*0690*/  IABS R11, R8 ;  /* 0x00000008000b7213 */ /* 0x000fc40000000000 */
[----:B------:R-:W-:Y:S02]  /*06a0*/  IABS R13, R6 ;  /* 0x00000006000d7213 */ /* 0x000fe40000000000 */
[----:B------:R-:W-:Y:S01]  /*06b0*/  IADD3 R0, -R0, RZ, RZ ;  /* 0x000000ff00007210 */ /* 0x000fe20007ffe1ff */
[----:B------:R-:W-:Y:S01]  /*06c0*/  IMAD.HI.U32 R3, R4, R11, RZ ;  /* 0x0000000b04037227 */ /* 0x000fe200078e00ff */
[----:B------:R-:W-:Y:S02]  /*06d0*/  ISETP.GE.AND P1, PT, R6, RZ, PT ;  /* 0x000000ff0600720c */ /* 0x000fe40003f26270 */
[----:B------:R-:W-:Y:S01]  /*06e0*/  IADD3 R6, -R2, RZ, RZ ;  /* 0x000000ff02067210 */ /* 0x000fe20007ffe1ff */
[----:B------:R-:W-:Y:S01]  /*06f0*/  IMAD R2, R12, R0, R5 ;  /* 0x000000000c027224 */ /* 0x000fe200078e0205 */
[----:B------:R-:W-:Y:S01]  /*0700*/  ISETP.GE.AND P2, PT, R8, RZ, PT ;  /* 0x000000ff0800720c */ /* 0x000fe20003f46270 */
[----:B------:R-:W-:Y:S01]  /*0710*/  IMAD.HI.U32 R4, R4, R13, RZ ;  /* 0x0000000d04047227 */ /* 0x000fe200078e00ff */
[----:B------:R-:W-:-:S02]  /*0720*/  IADD3 R8, -R3, RZ, RZ ;  /* 0x000000ff03087210 */ /* 0x000fc40007ffe1ff */
[C---:B------:R-:W-:Y:S01]  /*0730*/  ISETP.GT.U32.AND P4, PT, R12.reuse, R2, PT ;  /* 0x000000020c00720c */ /* 0x040fe20003f84070 */
[----:B------:R-:W-:Y:S01]  /*0740*/  IMAD R3, R12, R6, R9 ;  /* 0x000000060c037224 */ /* 0x000fe200078e0209 */
[----:B------:R-:W-:Y:S01]  /*0750*/  IADD3 R4, -R4, RZ, RZ ;  /* 0x000000ff04047210 */ /* 0x000fe20007ffe1ff */
[----:B------:R-:W-:Y:S01]  /*0760*/  IMAD R5, R12, R8, R11 ;  /* 0x000000080c057224 */ /* 0x000fe200078e020b */
[----:B------:R-:W-:Y:S02]  /*0770*/  SHF.L.U32 R0, R10, 0x6, RZ ;  /* 0x000000060a007819 */ /* 0x000fe400000006ff */
[C---:B------:R-:W-:Y:S01]  /*0780*/  ISETP.GT.U32.AND P6, PT, R12.reuse, R3, PT ;  /* 0x000000030c00720c */ /* 0x040fe20003fc4070 */
[----:B------:R-:W-:Y:S01]  /*0790*/  IMAD R6, R12, R4, R13 ;  /* 0x000000040c067224 */ /* 0x000fe200078e020d */
[----:B------:R-:W-:Y:S02]  /*07a0*/  SHF.R.S32.HI R4, RZ, 0x19, R10 ;  /* 0x00000019ff047819 */ /* 0x000fe4000001140a */
[----:B------:R-:W-:-:S02]  /*07b0*/  LOP3.LUT R85, R7, 0x10, RZ, 0xfc, !PT ;  /* 0x0000001007557812 */ /* 0x000fc400078efcff */
[----:B------:R-:W-:Y:S02]  /*07c0*/  ISETP.GT.U32.AND P5, PT, R12, R6, PT ;  /* 0x000000060c00720c */ /* 0x000fe40003fa4070 */
[-C--:B------:R-:W-:Y:S02]  /*07d0*/  @!P4 IADD3 R2, R2, -R12.reuse, RZ ;  /* 0x8000000c0202c210 */ /* 0x080fe40007ffe0ff */
[C---:B------:R-:W-:Y:S02]  /*07e0*/  ISETP.GT.U32.AND P4, PT, R12.reuse, R5, PT ;  /* 0x000000050c00720c */ /* 0x040fe40003f84070 */
[----:B------:R-:W-:Y:S02]  /*07f0*/  LOP3.LUT R84, R7, 0x20, RZ, 0xfc, !PT ;  /* 0x0000002007547812 */ /* 0x000fe400078efcff */
[----:B------:R-:W-:Y:S02]  /*0800*/  @!P6 IADD3 R3, R3, -R12, RZ ;  /* 0x8000000c0303e210 */ /* 0x000fe40007ffe0ff */
[----:B------:R-:W-:-:S02]  /*0810*/  ISETP.GT.U32.AND P6, PT, R12, R2, PT ;  /* 0x000000020c00720c */ /* 0x000fc40003fc4070 */
[----:B------:R-:W-:Y:S02]  /*0820*/  LOP3.LUT R83, R7, 0x30, RZ, 0xfc, !PT ;  /* 0x0000003007537812 */ /* 0x000fe400078efcff */
[-C--:B------:R-:W-:Y:S02]  /*0830*/  @!P5 IADD3 R6, R6, -R12.reuse, RZ ;  /* 0x8000000c0606d210 */ /* 0x080fe40007ffe0ff */
[----:B------:R-:W-:Y:S02]  /*0840*/  SGXT R4, R4, 0x1 ;  /* 0x000000010404781a */ /* 0x000fe40000000200 */
[----:B------:R-:W-:Y:S02]  /*0850*/  @!P4 IADD3 R5, R5, -R12, RZ ;  /* 0x8000000c0505c210 */ /* 0x000fe40007ffe0ff */
[----:B------:R-:W-:Y:S02]  /*0860*/  ISETP.GT.U32.AND P4, PT, R12, R3, PT ;  /* 0x000000030c00720c */ /* 0x000fe40003f84070 */
[----:B------:R-:W-:-:S02]  /*0870*/  LOP3.LUT R15, R0, R7, RZ, 0xfc, !PT ;  /* 0x00000007000f7212 */ /* 0x000fc400078efcff */
[C-C-:B------:R-:W-:Y:S02]  /*0880*/  LOP3.LUT R21, R0.reuse, 0x10, R7.reuse, 0xfe, !PT ;  /* 0x0000001000157812 */ /* 0x140fe400078efe07 */
[C-C-:B------:R-:W-:Y:S02]  /*0890*/  LOP3.LUT R23, R0.reuse, 0x20, R7.reuse, 0xfe, !PT ;  /* 0x0000002000177812 */ /* 0x140fe400078efe07 */
[----:B------:R-:W-:Y:S02]  /*08a0*/  LOP3.LUT R25, R0, 0x30, R7, 0xfe, !PT ;  /* 0x0000003000197812 */ /* 0x000fe400078efe07 */
[-C--:B------:R-:W-:Y:S02]  /*08b0*/  LEA R85, R85, R86.reuse, 0x7 ;  /* 0x0000005655557211 */ /* 0x080fe400078e38ff */
[-C--:B------:R-:W-:Y:S02]  /*08c0*/  LEA R84, R84, R86.reuse, 0x7 ;  /* 0x0000005654547211 */ /* 0x080fe400078e38ff */
[----:B------:R-:W-:-:S02]  /*08d0*/  LEA R83, R83, R86, 0x7 ;  /* 0x0000005653537211 */ /* 0x000fc400078e38ff */
[----:B------:R-:W-:Y:S02]  /*08e0*/  @!P6 IADD3 R2, R2, -R12, RZ ;  /* 0x8000000c0202e210 */ /* 0x000fe40007ffe0ff */
[C---:B------:R-:W-:Y:S02]  /*08f0*/  ISETP.GT.U32.AND P5, PT, R12.reuse, R5, PT ;  /* 0x000000050c00720c */ /* 0x040fe40003fa4070 */
[----:B------:R-:W-:Y:S02]  /*0900*/  LEA R86, R7, R86, 0x7 ;  /* 0x0000005607567211 */ /* 0x000fe400078e38ff */
[----:B------:R-:W-:Y:S02]  /*0910*/  ISETP.GT.U32.AND P6, PT, R12, R6, PT ;  /* 0x000000060c00720c */ /* 0x000fe40003fc4070 */
[C---:B------:R-:W-:Y:S02]  /*0920*/  LEA.HI R7, R4.reuse, R15, RZ, 0x8 ;  /* 0x0000000f04077211 */ /* 0x040fe400078f40ff */
[----:B------:R-:W-:-:S02]  /*0930*/  LEA.HI R8, R4, R21, RZ, 0x8 ;  /* 0x0000001504087211 */ /* 0x000fc400078f40ff */
[C---:B------:R-:W-:Y:S02]  /*0940*/  LEA.HI R9, R4.reuse, R23, RZ, 0x8 ;  /* 0x0000001704097211 */ /* 0x040fe400078f40ff */
[----:B------:R-:W-:Y:S02]  /*0950*/  LEA.HI R4, R4, R25, RZ, 0x8 ;  /* 0x0000001904047211 */ /* 0x000fe400078f40ff */
[-C--:B------:R-:W-:Y:S02]  /*0960*/  @!P4 IADD3 R3, R3, -R12.reuse, RZ ;  /* 0x8000000c0303c210 */ /* 0x080fe40007ffe0ff */
[----:B------:R-:W-:Y:S02]  /*0970*/  LOP3.LUT R4, R4, 0xffffff00, RZ, 0xc0, !PT ;  /* 0xffffff0004047812 */ /* 0x000fe400078ec0ff */
[----:B------:R-:W-:Y:S02]  /*0980*/  @!P5 IADD3 R5, R5, -R12, RZ ;  /* 0x8000000c0505d210 */ /* 0x000fe40007ffe0ff */
[----:B------:R-:W-:-:S02]  /*0990*/  IADD3 R25, R25, -R4, RZ ;  /* 0x8000000419197210 */ /* 0x000fc40007ffe0ff */
[----:B------:R-:W-:Y:S02]  /*09a0*/  MOV R4, R3 ;  /* 0x0000000300047202 */ /* 0x000fe40000000f00 */
[----:B------:R-:W-:Y:S01]  /*09b0*/  LOP3.LUT R7, R7, 0xffffff00, RZ, 0xc0, !PT ;  /* 0xffffff0007077812 */ /* 0x000fe200078ec0ff */
[----:B------:R-:W-:Y:S01]  /*09c0*/  IMAD R26, R25, 0x238, R82 ;  /* 0x00000238191a7824 */ /* 0x000fe200078e0252 */
[----:B------:R-:W-:Y:S02]  /*09d0*/  @!P6 IADD3 R6, R6, -R12, RZ ;  /* 0x8000000c0606e210 */ /* 0x000fe40007ffe0ff */
[----:B------:R-:W-:Y:S02]  /*09e0*/  LOP3.LUT R9, R9, 0xffffff00, RZ, 0xc0, !PT ;  /* 0xffffff0009097812 */ /* 0x000fe400078ec0ff */
[----:B------:R-:W-:Y:S02]  /*09f0*/  ISETP.NE.AND P4, PT, RZ, c[0x0][0x178], PT ;  /* 0x00005e00ff007a0c */ /* 0x000fe40003f85270 */
[----:B------:R-:W-:-:S02]  /*0a00*/  LOP3.LUT R3, RZ, c[0x0][0x178], RZ, 0x33, !PT ;  /* 0x00005e00ff037a12 */ /* 0x000fc400078e33ff */
[----:B------:R-:W-:Y:S02]  /*0a10*/  @!P0 IADD3 R2, -R2, RZ, RZ ;  /* 0x000000ff02028210 */ /* 0x000fe40007ffe1ff */
[----:B------:R-:W-:Y:S02]  /*0a20*/  @!P3 IADD3 R4, -R4, RZ, RZ ;  /* 0x000000ff0404b210 */ /* 0x000fe40007ffe1ff */
[----:B------:R-:W-:Y:S02]  /*0a30*/  @!P2 IADD3 R5, -R5, RZ, RZ ;  /* 0x000000ff0505a210 */ /* 0x000fe40007ffe1ff */
[----:B------:R-:W-:Y:S02]  /*0a40*/  IADD3 R15, R15, -R7, RZ ;  /* 0x800000070f0f7210 */ /* 0x000fe40007ffe0ff */
[----:B------:R-:W-:Y:S02]  /*0a50*/  @!P1 IADD3 R6, -R6, RZ, RZ ;  /* 0x000000ff06069210 */ /* 0x000fe40007ffe1ff */
[----:B------:R-:W-:Y:S01]  /*0a60*/  LOP3.LUT R8, R8, 0xffffff00, RZ, 0xc0, !PT ;  /* 0xffffff0008087812 */ /* 0x000fe200078ec0ff */
[----:B------:R-:W-:Y:S01]  /*0a70*/  IMAD R15, R15, 0x238, R82 ;  /* 0x000002380f0f7824 */ /* 0x000fe200078e0252 */
[----:B------:R-:W-:-:S02]  /*0a80*/  IADD3 R23, R23, -R9, RZ ;  /* 0x8000000917177210 */ /* 0x000fc40007ffe0ff */
[C---:B------:R-:W-:Y:S02]  /*0a90*/  SEL R7, R3.reuse, R2, !P4 ;  /* 0x0000000203077207 */ /* 0x040fe40006000000 */
[----:B------:R-:W-:Y:S01]  /*0aa0*/  SEL R9, R3, R4, !P4 ;  /* 0x0000000403097207 */ /* 0x000fe20006000000 */
[--C-:B------:R-:W-:Y:S01]  /*0ab0*/  IMAD R24, R23, 0x238, R82.reuse ;  /* 0x0000023817187824 */ /* 0x100fe200078e0252 */
[C---:B------:R-:W-:Y:S02]  /*0ac0*/  SEL R5, R3.reuse, R5, !P4 ;  /* 0x0000000503057207 */ /* 0x040fe40006000000 */
[----:B------:R-:W-:Y:S01]  /*0ad0*/  SEL R3, R3, R6, !P4 ;  /* 0x0000000603037207 */ /* 0x000fe20006000000 */
[--C-:B------:R-:W-:Y:S01]  /*0ae0*/  IMAD R10, R9, 0x238, R82.reuse ;  /* 0x00000238090a7824 */ /* 0x100fe200078e0252 */
[----:B------:R-:W-:Y:S01]  /*0af0*/  IADD3 R21, R21, -R8, RZ ;  /* 0x8000000815157210 */ /* 0x000fe20007ffe0ff */
[--C-:B------:R-:W-:Y:S02]  /*0b00*/  IMAD R8, R7, 0x238, R82.reuse ;  /* 0x0000023807087824 */ /* 0x100fe400078e0252 */
[----:B------:R-:W-:-:S02]  /*0b10*/  IMAD R12, R5, 0x238, R82 ;  /* 0x00000238050c7824 */ /* 0x000fc400078e0252 */
[----:B------:R-:W-:Y:S02]  /*0b20*/  IMAD R18, R3, 0x238, R82 ;  /* 0x0000023803127824 */ /* 0x000fe400078e0252 */
[----:B------:R-:W-:-:S04]  /*0b30*/  IMAD.WIDE R8, R8, R27, c[0x0][0x160] ;  /* 0x0000580008087625 */ /* 0x000fc800078e021b */
[-C--:B------:R-:W-:Y:S01]  /*0b40*/  IMAD.WIDE R10, R10, R27.reuse, c[0x0][0x160] ;  /* 0x000058000a0a7625 */ /* 0x080fe200078e021b */
[----:B------:R1:W-:Y:S01]  /*0b50*/  LDGSTS.E.BYPASS.128 [R86], [R8.64] ;  /* 0x0000000008567fae */ /* 0x0003e2000b901c46 */
[----:B------:R-:W-:Y:S02]  /*0b60*/  IADD3 R3, P2, R8, 0x80, RZ ;  /* 0x0000008008037810 */ /* 0x000fe40007f5e0ff */
[----:B------:R-:W-:Y:S01]  /*0b70*/  IMAD.WIDE R12, R12, R27, c[0x0][0x160] ;  /* 0x000058000c0c7625 */ /* 0x000fe200078e021b */
[----:B------:R2:W-:Y:S01]  /*0b80*/  LDGSTS.E.BYPASS.128 [R85], [R10.64] ;  /* 0x000000000a557fae */ /* 0x0005e2000b901c46 */
[----:B------:R-:W-:Y:S02]  /*0b90*/  IADD3.X R6, RZ, R9, RZ, P2, !PT ;  /* 0x00000009ff067210 */ /* 0x000fe400017fe4ff */
[----:B------:R-:W-:Y:S01]  /*0ba0*/  IMAD R22, R21, 0x238, R82 ;  /* 0x0000023815167824 */ /* 0x000fe200078e0252 */
[----:B------:R3:W-:Y:S01]  /*0bb0*/  LDGSTS.E.BYPASS.128 [R84], [R12.64] ;  /* 0x000000000c547fae */ /* 0x0007e2000b901c46 */
[----:B------:R-:W-:Y:S01]  /*0bc0*/  IMAD.WIDE R18, R18, R27, c[0x0][0x160] ;  /* 0x0000580012127625 */ /* 0x000fe200078e021b */
[----:B------:R-:W-:-:S02]  /*0bd0*/  IADD3 R4, P0, R12, 0x80, RZ ;  /* 0x000000800c047810 */ /* 0x000fc40007f1e0ff */
[----:B------:R-:W-:Y:S01]  /*0be0*/  IADD3 R2, P1, R10, 0x80, RZ ;  /* 0x000000800a027810 */ /* 0x000fe20007f3e0ff */
[----:B------:R-:W-:Y:S01]  /*0bf0*/  IMAD.WIDE R20, R15, R27, c[0x0][0x168] ;  /* 0x00005a000f147625 */ /* 0x000fe200078e021b */
[----:B------:R4:W-:Y:S01]  /*0c00*/  LDGSTS.E.BYPASS.128 [R83], [R18.64] ;  /* 0x0000000012537fae */ /* 0x0009e2000b901c46 */
[----:B------:R-:W-:Y:S02]  /*0c10*/  IADD3.X R7, RZ, R13, RZ, P0, !PT ;  /* 0x0000000dff077210 */ /* 0x000fe400007fe4ff */
[-C--:B------:R-:W-:Y:S01]  /*0c20*/  IMAD.WIDE R22, R22, R27.reuse, c[0x0][0x168] ;  /* 0x00005a0016167625 */ /* 0x080fe200078e021b */
[----:B------:R-:W0:Y:S01]  /*0c30*/  LDGDEPBAR ;  /* 0x00000000000079af */ /* 0x000e220000000000 */
[----:B-1----:R-:W-:Y:S02]  /*0c40*/  IADD3 R8, P0, R18, 0x80, RZ ;  /* 0x0000008012087810 */ /* 0x002fe40007f1e0ff */
[----:B------:R-:W-:Y:S01]  /*0c50*/  IMAD.WIDE R24, R24, R27, c[0x0][0x168] ;  /* 0x00005a0018187625 */ /* 0x000fe200078e021b */
[----:B------:R4:W-:Y:S01]  /*0c60*/  LDGSTS.E.BYPASS.128 [R86+0x2000], [R20.64] ;  /* 0x0200000014567fae */ /* 0x0009e2000b901c46 */
[----:B------:R-:W-:-:S02]  /*0c70*/  IADD3.X R9, RZ, R19, RZ, P0, !PT ;  /* 0x00000013ff097210 */ /* 0x000fc400007fe4ff */
[----:B------:R-:W-:Y:S01]  /*0c80*/  IMAD.WIDE R26, R26, R27, c[0x0][0x168] ;  /* 0x00005a001a1a7625 */ /* 0x000fe200078e021b */
[----:B------:R4:W-:Y:S01]  /*0c90*/  LDGSTS.E.BYPASS.128 [R85+0x2000], [R22.64] ;  /* 0x0200000016557fae */ /* 0x0009e2000b901c46 */
[----:B--2---:R-:W-:Y:S02]  /*0ca0*/  IADD3 R10, P0, R20, 0x80, RZ ;  /* 0x00000080140a7810 */ /* 0x004fe40007f1e0ff */
[----:B------:R-:W-:Y:S01]  /*0cb0*/  IADD3.X R5, RZ, R11, RZ, P1, !PT ;  /* 0x0000000bff057210 */ /* 0x000fe20000ffe4ff */
[----:B------:R1:W-:Y:S01]  /*0cc0*/  LDGSTS.E.BYPASS.128 [R84+0x2000], [R24.64] ;  /* 0x0200000018547fae */ /* 0x0003e2000b901c46 */
[----:B---3--:R-:W-:Y:S02]  /*0cd0*/  IADD3.X R12, RZ, R21, RZ, P0, !PT ;  /* 0x00000015ff0c7210 */ /* 0x008fe400007fe4ff */
[----:B------:R-:W-:Y:S01]  /*0ce0*/  IADD3 R13, P1, R24, 0x80, RZ ;  /* 0x00000080180d7810 */ /* 0x000fe20007f3e0ff */
[----:B------:R2:W-:Y:S01]  /*0cf0*/  LDGSTS.E.BYPASS.128 [R83+0x2000], [R26.64] ;  /* 0x020000001a537fae */ /* 0x0005e2000b901c46 */
[----:B------:R-:W-:-:S02]  /*0d00*/  IADD3 R14, P0, R26, 0x80, RZ ;  /* 0x000000801a0e7810 */ /* 0x000fc40007f1e0ff */
[----:B------:R-:W-:Y:S01]  /*0d10*/  IADD3 R11, P2, R22, 0x80, RZ ;  /* 0x00000080160b7810 */ /* 0x000fe20007f5e0ff */
[----:B------:R-:W0:Y:S01]  /*0d20*/  LDGDEPBAR ;  /* 0x00000000000079af */ /* 0x000e220000000000 */
[----:B------:R-:W-:Y:S02]  /*0d30*/  IADD3.X R76, RZ, R25, RZ, P1, !PT ;  /* 0x00000019ff4c7210 */ /* 0x000fe40000ffe4ff */
[----:B------:R-:W-:Y:S01]  /*0d40*/  IADD3.X R77, RZ, R27, RZ, P0, !PT ;  /* 0x0000001bff4d7210 */ /* 0x000fe200007fe4ff */
[----:B-1----:R-:W-:Y:S01]  /*0d50*/  CS2R R24, SRZ ;  /* 0x0000000000187805 */ /* 0x002fe2000001ff00 */
[----:B------:R-:W-:Y:S02]  /*0d60*/  IADD3.X R15, RZ, R23, RZ, P2, !PT ;  /* 0x00000017ff0f7210 */ /* 0x000fe400017fe4ff */
[----:B------:R-:W-:Y:S01]  /*0d70*/  IADD3 R82, -R82, 0x218, RZ ;  /* 0x0000021852527810 */ /* 0x000fe20007ffe1ff */
[----:B--2---:R-:W-:Y:S01]  /*0d80*/  CS2R R26, SRZ ;  /* 0x00000000001a7805 */ /* 0x004fe2000001ff00 */
[----:B------:R-:W-:-:S04]  /*0d90*/  DEPBAR.LE SB0, 0x0 ;  /* 0x000080000000791a */ /* 0x000fc80000000000 */
[----:B----4-:R-:W-:Y:S06]  /*0da0*/  BAR.SYNC 0x0 ;  /* 0x0000000000007b1d */ /* 0x010fec0000000000 */
.L_x_1:
[----:B------:R-:W-:Y:S01]  /*0db0*/  LDS.128 R16, [R81] ;  /* 0x0000000051107984 */ /* 0x000fe20000000c00 */
[C---:B------:R-:W-:Y:S02]  /*0dc0*/  ISETP.GE.U32.AND P1, PT, R79.reuse, R82, PT ;  /* 0x000000524f00720c */ /* 0x040fe40003f26070 */
[C---:B------:R-:W-:Y:S01]  /*0dd0*/  ISETP.GE.U32.AND P0, PT, R79.reuse, 0x218, PT ;  /* 0x000002184f00780c */ /* 0x040fe20003f06070 */
[----:B------:R-:W1:Y:S01]  /*0de0*/  LDS.128 R52, [R80] ;  /* 0x0000000050347984 */ /* 0x000e620000000c00 */
[----:B------:R-:W-:Y:S02]  /*0df0*/  SEL R87, RZ, 0x10, P1 ;  /* 0x00000010ff577807 */ /* 0x000fe40000800000 */
[----:B------:R-:W-:Y:S01]  /*0e00*/  IADD3 R79, R79, 0x20, RZ ;  /* 0x000000204f4f7810 */ /* 0x000fe20007ffe0ff */
[----:B------:R-:W2:Y:S01]  /*0e10*/  LDS.128 R40, [R80+0x100] ;  /* 0x0001000050287984 */ /* 0x000ea20000000c00 */
[----:B------:R-:W-:-:S03]  /*0e20*/  SEL R87, R87, RZ, !P0 ;  /* 0x000000ff57577207 */ /* 0x000fc60004000000 */
[----:B------:R-:W3:Y:S01]  /*0e30*/  LDS.128 R64, [R80+0x80] ;  /* 0x0000800050407984 */ /* 0x000ee20000000c00 */
[----:B------:R-:W-:-:S03]  /*0e40*/  ISETP.NE.U32.AND P1, PT, R87, RZ, PT ;  /* 0x000000ff5700720c */ /* 0x000fc60003f25070 */
[----:B------:R-:W4:Y:S04]  /*0e50*/  LDS.128 R20, [R80+0x180] ;  /* 0x0001800050147984 */ /* 0x000f280000000c00 */
[----:B------:R-:W4:Y:S04]  /*0e60*/  LDS.128 R68, [R81+0x80] ;  /* 0x0000800051447984 */ /* 0x000f280000000c00 */
[----:B------:R-:W4:Y:S01]  /*0e70*/  LDS.128 R36, [R81+0x100] ;  /* 0x0001000051247984 */ /* 0x000f220000000c00 */
[C---:B-1----:R-:W-:Y:S01]  /*0e80*/  FFMA R72, R16.reuse, R52, R72 ;  /* 0x0000003410487223 */ /* 0x042fe20000000048 */
[----:B--2---:R-:W-:-:S03]  /*0e90*/  FFMA R74, R16, R40, R74 ;  /* 0x00000028104a7223 */ /* 0x004fc6000000004a */
[C---:B------:R-:W-:Y:S01]  /*0ea0*/  FFMA R89, R17.reuse, R53, R72 ;  /* 0x0000003511597223 */ /* 0x040fe20000000048 */
[C---:B---3--:R-:W-:Y:S01]  /*0eb0*/  FFMA R88, R16.reuse, R64, R73 ;  /* 0x0000004010587223 */ /* 0x048fe20000000049 */
[C---:B------:R-:W-:Y:S01]  /*0ec0*/  FFMA R91, R17.reuse, R41, R74 ;  /* 0x00000029115b7223 */ /* 0x040fe2000000004a */
[----:B----4-:R-:W-:Y:S02]  /*0ed0*/  FFMA R16, R16, R20, R75 ;  /* 0x0000001410107223 */ /* 0x010fe4000000004b */
[C---:B------:R-:W-:Y:S01]  /*0ee0*/  FFMA R87, R17.reuse, R65, R88 ;  /* 0x0000004111577223 */ /* 0x040fe20000000058 */
[----:B------:R-:W1:Y:S01]  /*0ef0*/  LDS.128 R72, [R81+0x180] ;  /* 0x0001800051487984 */ /* 0x000e620000000c00 */
[C---:B------:R-:W-:Y:S01]  /*0f00*/  FFMA R88, R18.reuse, R54, R89 ;  /* 0x0000003612587223 */ /* 0x040fe20000000059 */
[----:B------:R-:W-:Y:S01]  /*0f10*/  FFMA R17, R17, R21, R16 ;  /* 0x0000001511117223 */ /* 0x000fe20000000010 */
[C---:B------:R-:W-:Y:S01]  /*0f20*/  FFMA R16, R18.reuse, R42, R91 ;  /* 0x0000002a12107223 */ /* 0x040fe2000000005b */
[----:B------:R-:W-:Y:S01]  /*0f30*/  FFMA R90, R18, R66, R87 ;  /* 0x00000042125a7223 */ /* 0x000fe20000000057 */
[----:B------:R-:W-:Y:S01]  /*0f40*/  FFMA R58, R68, R40, R58 ;  /* 0x00000028443a7223 */ /* 0x000fe2000000003a */
[----:B------:R-:W-:Y:S01]  /*0f50*/  FFMA R18, R18, R22, R17 ;  /* 0x0000001612127223 */ /* 0x000fe20000000011 */
[----:B------:R-:W-:Y:S01]  /*0f60*/  FFMA R87, R19, R43, R16 ;  /* 0x0000002b13577223 */ /* 0x000fe20000000010 */
[C---:B------:R-:W-:Y:S01]  /*0f70*/  FFMA R16, R68.reuse, R64, R57 ;  /* 0x0000004044107223 */ /* 0x040fe20000000039 */
[C---:B------:R-:W-:Y:S01]  /*0f80*/  FFMA R56, R68.reuse, R52, R56 ;  /* 0x0000003444387223 */ /* 0x040fe20000000038 */
[----:B------:R-:W-:Y:S01]  /*0f90*/  FFMA R95, R69, R41, R58 ;  /* 0x00000029455f7223 */ /* 0x000fe2000000003a */
[C---:B------:R-:W-:Y:S01]  /*0fa0*/  FFMA R89, R19.reuse, R55, R88 ;  /* 0x0000003713597223 */ /* 0x040fe20000000058 */
[C---:B------:R-:W-:Y:S01]  /*0fb0*/  FFMA R91, R19.reuse, R67, R90 ;  /* 0x00000043135b7223 */ /* 0x040fe2000000005a */
[----:B------:R-:W-:Y:S01]  /*0fc0*/  FFMA R93, R19, R23, R18 ;  /* 0x00000017135d7223 */ /* 0x000fe20000000012 */
[----:B------:R-:W-:Y:S01]  /*0fd0*/  FFMA R68, R68, R20, R59 ;  /* 0x0000001444447223 */ /* 0x000fe2000000003b */
[C---:B------:R-:W-:Y:S01]  /*0fe0*/  FFMA R57, R69.reuse, R65, R16 ;  /* 0x0000004145397223 */ /* 0x040fe20000000010 */
[C---:B------:R-:W-:Y:S01]  /*0ff0*/  FFMA R59, R69.reuse, R53, R56 ;  /* 0x00000035453b7223 */ /* 0x040fe20000000038 */
[----:B------:R-:W2:Y:S01]  /*1000*/  LDS.128 R16, [R81+0x1000] ;  /* 0x0010000051107984 */ /* 0x000ea20000000c00 */
[----:B------:R-:W-:Y:S01]  /*1010*/  FFMA R56, R70, R42, R95 ;  /* 0x0000002a46387223 */ /* 0x000fe2000000005f */
[----:B------:R-:W-:Y:S01]  /*1020*/  FFMA R69, R69, R21, R68 ;  /* 0x0000001545457223 */ /* 0x000fe20000000044 */
[C---:B------:R-:W-:Y:S01]  /*1030*/  FFMA R48, R36.reuse, R52, R48 ;  /* 0x0000003424307223 */ /* 0x040fe20000000030 */
[C---:B------:R-:W-:Y:S01]  /*1040*/  FFMA R50, R36.reuse, R40, R50 ;  /* 0x0000002824327223 */ /* 0x040fe20000000032 */
[----:B------:R-:W-:Y:S01]  /*1050*/  FFMA R95, R71, R43, R56 ;  /* 0x0000002b475f7223 */ /* 0x000fe20000000038 */
[C---:B------:R-:W-:Y:S01]  /*1060*/  FFMA R56, R36.reuse, R64, R49 ;  /* 0x0000004024387223 */ /* 0x040fe20000000031 */
[----:B------:R-:W-:Y:S01]  /*1070*/  FFMA R36, R36, R20, R51 ;  /* 0x0000001424247223 */ /* 0x000fe20000000033 */
[C---:B------:R-:W-:Y:S01]  /*1080*/  FFMA R68, R70.reuse, R66, R57 ;  /* 0x0000004246447223 */ /* 0x040fe20000000039 */
[C---:B------:R-:W-:Y:S01]  /*1090*/  FFMA R58, R70.reuse, R54, R59 ;  /* 0x00000036463a7223 */ /* 0x040fe2000000003b */
[----:B------:R-:W-:Y:S01]  /*10a0*/  FFMA R70, R70, R22, R69 ;  /* 0x0000001646467223 */ /* 0x000fe20000000045 */
[C---:B------:R-:W-:Y:S01]  /*10b0*/  FFMA R57, R37.reuse, R65, R56 ;  /* 0x0000004125397223 */ /* 0x040fe20000000038 */
[C---:B------:R-:W-:Y:S01]  /*10c0*/  FFMA R59, R37.reuse, R53, R48 ;  /* 0x00000035253b7223 */ /* 0x040fe20000000030 */
[C---:B------:R-:W-:Y:S01]  /*10d0*/  FFMA R69, R37.reuse, R41, R50 ;  /* 0x0000002925457223 */ /* 0x040fe20000000032 */
[----:B------:R-:W-:Y:S01]  /*10e0*/  FFMA R37, R37, R21, R36 ;  /* 0x0000001525257223 */ /* 0x000fe20000000024 */
[----:B------:R-:W-:Y:S01]  /*10f0*/  FFMA R97, R71, R55, R58 ;  /* 0x0000003747617223 */ /* 0x000fe2000000003a */
[----:B------:R-:W3:Y:S01]  /*1100*/  LDS.128 R48, [R81+0x1080] ;  /* 0x0010800051307984 */ /* 0x000ee20000000c00 */
[C---:B------:R-:W-:Y:S01]  /*1110*/  FFMA R58, R38.reuse, R66, R57 ;  /* 0x00000042263a7223 */ /* 0x040fe20000000039 */
[C---:B------:R-:W-:Y:S01]  /*1120*/  FFMA R56, R38.reuse, R54, R59 ;  /* 0x0000003626387223 */ /* 0x040fe2000000003b */
[C---:B------:R-:W-:Y:S01]  /*1130*/  FFMA R36, R38.reuse, R42, R69 ;  /* 0x0000002a26247223 */ /* 0x040fe20000000045 */
[----:B------:R-:W-:Y:S01]  /*1140*/  FFMA R38, R38, R22, R37 ;  /* 0x0000001626267223 */ /* 0x000fe20000000025 */
[C---:B------:R-:W-:Y:S01]  /*1150*/  FFMA R107, R39.reuse, R67, R58 ;  /* 0x00000043276b7223 */ /* 0x040fe2000000003a */
[C---:B------:R-:W-:Y:S01]  /*1160*/  FFMA R105, R39.reuse, R55, R56 ;  /* 0x0000003727697223 */ /* 0x040fe20000000038 */
[C---:B-1----:R-:W-:Y:S01]  /*1170*/  FFMA R24, R72.reuse, R52, R24 ;  /* 0x0000003448187223 */ /* 0x042fe20000000018 */
[C---:B------:R-:W-:Y:S01]  /*1180*/  FFMA R109, R39.reuse, R23, R38 ;  /* 0x00000017276d7223 */ /* 0x040fe20000000026 */
[C---:B------:R-:W-:Y:S01]  /*1190*/  FFMA R38, R72.reuse, R64, R25 ;  /* 0x0000004048267223 */ /* 0x040fe20000000019 */
[----:B------:R-:W-:Y:S01]  /*11a0*/  FFMA R103, R39, R43, R36 ;  /* 0x0000002b27677223 */ /* 0x000fe20000000024 */
[C---:B------:R-:W-:Y:S01]  /*11b0*/  FFMA R36, R72.reuse, R20, R27 ;  /* 0x0000001448247223 */ /* 0x040fe2000000001b */
[----:B------:R-:W-:Y:S01]  /*11c0*/  FFMA R26, R72, R40, R26 ;  /* 0x00000028481a7223 */ /* 0x000fe2000000001a */
[C---:B------:R-:W-:Y:S01]  /*11d0*/  FFMA R25, R73.reuse, R65, R38 ;  /* 0x0000004149197223 */ /* 0x040fe20000000026 */
[C---:B------:R-:W-:Y:S01]  /*11e0*/  FFMA R27, R73.reuse, R53, R24 ;  /* 0x00000035491b7223 */ /* 0x040fe20000000018 */
[C---:B------:R-:W-:Y:S01]  /*11f0*/  FFMA R37, R73.reuse, R21, R36 ;  /* 0x0000001549257223 */ /* 0x040fe20000000024 */
[----:B------:R-:W-:Y:S01]  /*1200*/  FFMA R73, R73, R41, R26 ;  /* 0x0000002949497223 */ /* 0x000fe2000000001a */
[C---:B------:R-:W-:Y:S01]  /*1210*/  FFMA R56, R74.reuse, R66, R25 ;  /* 0x000000424a387223 */ /* 0x040fe20000000019 */
[C---:B------:R-:W-:Y:S01]  /*1220*/  FFMA R38, R74.reuse, R54, R27 ;  /* 0x000000364a267223 */ /* 0x040fe2000000001b */
[C---:B------:R-:W-:Y:S01]  /*1230*/  FFMA R36, R74.reuse, R22, R37 ;  /* 0x000000164a247223 */ /* 0x040fe20000000025 */
[----:B------:R-:W1:Y:S01]  /*1240*/  LDS.128 R24, [R81+0x1100] ;  /* 0x0011000051187984 */ /* 0x000e620000000c00 */
[----:B------:R-:W-:Y:S01]  /*1250*/  FFMA R74, R74, R42, R73 ;  /* 0x0000002a4a4a7223 */ /* 0x000fe20000000049 */
[C---:B------:R-:W-:Y:S01]  /*1260*/  FFMA R113, R75.reuse, R55, R38 ;  /* 0x000000374b717223 */ /* 0x040fe20000000026 */
[----:B------:R-:W-:Y:S01]  /*1270*/  FFMA R117, R75, R23, R36 ;  /* 0x000000174b757223 */ /* 0x000fe20000000024 */
[C---:B--2---:R-:W-:Y:S01]  /*1280*/  FFMA R36, R16.reuse, R20, R35 ;  /* 0x0000001410247223 */ /* 0x044fe20000000023 */
[C---:B------:R-:W-:Y:S01]  /*1290*/  FFMA R38, R16.reuse, R64, R33 ;  /* 0x0000004010267223 */ /* 0x040fe20000000021 */
        /* <DEDUP_REMOVED lines=11> */
[----:B------:R-:W2:Y:S01]  /*1350*/  LDS.128 R32, [R81+0x1180] ;  /* 0x0011800051207984 */ /* 0x000ea20000000c00 */
[C---:B------:R-:W-:Y:S01]  /*1360*/  FFMA R123, R19.reuse, R67, R38 ;  /* 0x00000043137b7223 */ /* 0x040fe20000000026 */
[C---:B------:R-:W-:Y:S01]  /*1370*/  FFMA R121, R19.reuse, R55, R36 ;  /* 0x0000003713797223 */ /* 0x040fe20000000024 */
[C---:B---3--:R-:W-:Y:S01]  /*1380*/  FFMA R16, R48.reuse, R20, R31 ;  /* 0x0000001430107223 */ /* 0x048fe2000000001f */
[C---:B------:R-:W-:Y:S01]  /*1390*/  FFMA R30, R48.reuse, R40, R30 ;  /* 0x00000028301e7223 */ /* 0x040fe2000000001e */
[C---:B------:R-:W-:Y:S01]  /*13a0*/  FFMA R28, R48.reuse, R52, R28 ;  /* 0x00000034301c7223 */ /* 0x040fe2000000001c */
[----:B------:R-:W-:Y:S01]  /*13b0*/  FFMA R119, R19, R43, R18 ;  /* 0x0000002b13777223 */ /* 0x000fe20000000012 */
        /* <DEDUP_REMOVED lines=8> */
[----:B------:R-:W-:Y:S01]  /*1440*/  LDS.128 R28, [R80+0x10] ;  /* 0x00001000501c7984 */ /* 0x000fe20000000c00 */
[-C--:B------:R-:W-:Y:S01]  /*1450*/  FFMA R115, R75, R67.reuse, R56 ;  /* 0x000000434b737223 */ /* 0x080fe20000000038 */
[C---:B------:R-:W-:Y:S01]  /*1460*/  FFMA R99, R71.reuse, R67, R68 ;  /* 0x0000004347637223 */ /* 0x040fe20000000044 */
[----:B------:R-:W-:Y:S01]  /*1470*/  FFMA R101, R71, R23, R70 ;  /* 0x0000001747657223 */ /* 0x000fe20000000046 */
[----:B------:R-:W3:Y:S01]  /*1480*/  LDS.128 R16, [R81+0x10] ;  /* 0x0000100051107984 */ /* 0x000ee20000000c00 */
[----:B------:R-:W-:Y:S01]  /*1490*/  FFMA R49, R49, R65, R48 ;  /* 0x0000004131317223 */ /* 0x000fe20000000030 */
[C---:B------:R-:W-:Y:S01]  /*14a0*/  FFMA R74, R51.reuse, R55, R74 ;  /* 0x00000037334a7223 */ /* 0x040fe2000000004a */
[C---:B------:R-:W-:Y:S01]  /*14b0*/  FFMA R72, R51.reuse, R43, R72 ;  /* 0x0000002b33487223 */ /* 0x040fe20000000048 */
[----:B------:R-:W4:Y:S01]  /*14c0*/  LDS.128 R36, [R80+0x90] ;  /* 0x0000900050247984 */ /* 0x000f220000000c00 */
[----:B-1----:R-:W-:Y:S01]  /*14d0*/  FFMA R48, R24, R64, R61 ;  /* 0x0000004018307223 */ /* 0x002fe2000000003d */
[----:B------:R-:W-:Y:S01]  /*14e0*/  FFMA R88, R50, R66, R49 ;  /* 0x0000004232587223 */ /* 0x000fe20000000031 */
[C---:B------:R-:W-:Y:S01]  /*14f0*/  FFMA R60, R24.reuse, R52, R60 ;  /* 0x00000034183c7223 */ /* 0x040fe2000000003c */
[----:B------:R-:W1:Y:S01]  /*1500*/  LDS.128 R56, [R80+0x110] ;  /* 0x0001100050387984 */ /* 0x000e620000000c00 */
[C---:B------:R-:W-:Y:S01]  /*1510*/  FFMA R62, R24.reuse, R40, R62 ;  /* 0x00000028183e7223 */ /* 0x040fe2000000003e */
[C---:B------:R-:W-:Y:S01]  /*1520*/  FFMA R88, R51.reuse, R67, R88 ;  /* 0x0000004333587223 */ /* 0x040fe20000000058 */
[----:B------:R-:W-:Y:S01]  /*1530*/  FFMA R90, R51, R23, R90 ;  /* 0x00000017335a7223 */ /* 0x000fe2000000005a */
[----:B------:R-:W1:Y:S01]  /*1540*/  LDS.128 R68, [R80+0x190] ;  /* 0x0001900050447984 */ /* 0x000e620000000c00 */
[----:B------:R-:W-:Y:S01]  /*1550*/  FFMA R24, R24, R20, R63 ;  /* 0x0000001418187223 */ /* 0x000fe2000000003f */
[C---:B------:R-:W-:Y:S01]  /*1560*/  FFMA R61, R25.reuse, R65, R48 ;  /* 0x00000041193d7223 */ /* 0x040fe20000000030 */
[C---:B------:R-:W-:Y:S01]  /*1570*/  FFMA R63, R25.reuse, R53, R60 ;  /* 0x00000035193f7223 */ /* 0x040fe2000000003c */
[----:B------:R-:W1:Y:S01]  /*1580*/  LDS.128 R48, [R81+0x90] ;  /* 0x0000900051307984 */ /* 0x000e620000000c00 */
        /* <DEDUP_REMOVED lines=10> */
[C---:B--2---:R-:W-:Y:S01]  /*1630*/  FFMA R40, R32.reuse, R40, R46 ;  /* 0x0000002820287223 */ /* 0x044fe2000000002e */
[----:B------:R-:W2:Y:S01]  /*1640*/  LDS.128 R24, [R81+0x110] ;  /* 0x0001100051187984 */ /* 0x000ea20000000c00 */
        /* <DEDUP_REMOVED lines=11> */
[C---:B---3--:R-:W-:Y:S01]  /*1700*/  FFMA R22, R16.reuse, R28, R89 ;  /* 0x0000001c10167223 */ /* 0x048fe20000000059 */
[C---:B------:R-:W-:Y:S01]  /*1710*/  FFMA R67, R35.reuse, R67, R66 ;  /* 0x0000004323437223 */ /* 0x040fe20000000042 */
[C---:B------:R-:W-:Y:S01]  /*1720*/  FFMA R65, R35.reuse, R55, R54 ;  /* 0x0000003723417223 */ /* 0x040fe20000000036 */
[C---:B------:R-:W-:Y:S01]  /*1730*/  FFMA R60, R35.reuse, R43, R60 ;  /* 0x0000002b233c7223 */ /* 0x040fe2000000003c */
[C---:B----4-:R-:W-:Y:S01]  /*1740*/  FFMA R32, R16.reuse, R36, R91 ;  /* 0x0000002410207223 */ /* 0x050fe2000000005b */
[----:B------:R-:W-:Y:S01]  /*1750*/  FFMA R62, R35, R23, R62 ;  /* 0x00000017233e7223 */ /* 0x000fe2000000003e */
[C---:B------:R-:W-:Y:S01]  /*1760*/  FFMA R35, R17.reuse, R29, R22 ;  /* 0x0000001d11237223 */ /* 0x040fe20000000016 */
[----:B------:R-:W-:Y:S01]  /*1770*/  LDS.128 R52, [R81+0x1110] ;  /* 0x0011100051347984 */ /* 0x000fe20000000c00 */
[----:B-1----:R-:W-:Y:S01]  /*1780*/  FFMA R20, R16, R56, R87 ;  /* 0x0000003810147223 */ /* 0x002fe20000000057 */
[C---:B------:R-:W-:Y:S01]  /*1790*/  FFMA R33, R17.reuse, R37, R32 ;  /* 0x0000002511217223 */ /* 0x040fe20000000020 */
[----:B------:R-:W-:Y:S01]  /*17a0*/  FFMA R32, R18, R30, R35 ;  /* 0x0000001e12207223 */ /* 0x000fe20000000023 */
[----:B------:R-:W-:Y:S01]  /*17b0*/  FFMA R16, R16, R68, R93 ;  /* 0x0000004410107223 */ /* 0x000fe2000000005d */
[C---:B------:R-:W-:Y:S01]  /*17c0*/  FFMA R41, R17.reuse, R57, R20 ;  /* 0x0000003911297223 */ /* 0x040fe20000000014 */
[C---:B------:R-:W-:Y:S01]  /*17d0*/  FFMA R34, R18.reuse, R38, R33 ;  /* 0x0000002612227223 */ /* 0x040fe20000000021 */
[----:B------:R-:W1:Y:S01]  /*17e0*/  LDS.128 R20, [R81+0x190] ;  /* 0x0001900051147984 */ /* 0x000e620000000c00 */
[----:B------:R-:W-:Y:S01]  /*17f0*/  FFMA R17, R17, R69, R16 ;  /* 0x0000004511117223 */ /* 0x000fe20000000010 */
[----:B------:R-:W-:Y:S01]  /*1800*/  FFMA R16, R18, R58, R41 ;  /* 0x0000003a12107223 */ /* 0x000fe20000000029 */
[C---:B------:R-:W-:Y:S01]  /*1810*/  FFMA R89, R19.reuse, R31, R32 ;  /* 0x0000001f13597223 */ /* 0x040fe20000000020 */
[----:B------:R-:W-:Y:S01]  /*1820*/  FFMA R32, R48, R36, R99 ;  /* 0x0000002430207223 */ /* 0x000fe20000000063 */
[----:B------:R-:W-:Y:S01]  /*1830*/  FFMA R18, R18, R70, R17 ;  /* 0x0000004612127223 */ /* 0x000fe20000000011 */
[----:B------:R-:W-:Y:S01]  /*1840*/  FFMA R87, R19, R59, R16 ;  /* 0x0000003b13577223 */ /* 0x000fe20000000010 */
[C---:B------:R-:W-:Y:S01]  /*1850*/  FFMA R16, R48.reuse, R56, R95 ;  /* 0x0000003830107223 */ /* 0x040fe2000000005f */
[----:B------:R-:W-:Y:S01]  /*1860*/  FFMA R33, R49, R37, R32 ;  /* 0x0000002531217223 */ /* 0x000fe20000000020 */
[C---:B------:R-:W-:Y:S01]  /*1870*/  FFMA R93, R19.reuse, R71, R18 ;  /* 0x00000047135d7223 */ /* 0x040fe20000000012 */
[----:B------:R-:W-:Y:S01]  /*1880*/  FFMA R18, R48, R28, R97 ;  /* 0x0000001c30127223 */ /* 0x000fe20000000061 */
[----:B------:R-:W-:Y:S01]  /*1890*/  FFMA R91, R19, R39, R34 ;  /* 0x00000027135b7223 */ /* 0x000fe20000000022 */
[C---:B------:R-:W-:Y:S01]  /*18a0*/  FFMA R41, R49.reuse, R57, R16 ;  /* 0x0000003931297223 */ /* 0x040fe20000000010 */
[----:B------:R-:W-:Y:S01]  /*18b0*/  FFMA R40, R50, R38, R33 ;  /* 0x0000002632287223 */ /* 0x000fe20000000021 */
[----:B------:R-:W-:Y:S01]  /*18c0*/  FFMA R35, R49, R29, R18 ;  /* 0x0000001d31237223 */ /* 0x000fe20000000012 */
[----:B------:R-:W-:Y:S01]  /*18d0*/  FFMA R48, R48, R68, R101 ;  /* 0x0000004430307223 */ /* 0x000fe20000000065 */
[----:B------:R-:W3:Y:S01]  /*18e0*/  LDS.128 R16, [R81+0x1010] ;  /* 0x0010100051107984 */ /* 0x000ee20000000c00 */
[----:B------:R-:W-:Y:S01]  /*18f0*/  FFMA R99, R51, R39, R40 ;  /* 0x0000002733637223 */ /* 0x000fe20000000028 */
[----:B--2---:R-:W-:Y:S01]  /*1900*/  FFMA R40, R24, R36, R107 ;  /* 0x0000002418287223 */ /* 0x004fe2000000006b */
[C---:B------:R-:W-:Y:S01]  /*1910*/  FFMA R34, R50.reuse, R30, R35 ;  /* 0x0000001e32227223 */ /* 0x040fe20000000023 */
[----:B------:R-:W-:Y:S01]  /*1920*/  FFMA R32, R50, R58, R41 ;  /* 0x0000003a32207223 */ /* 0x000fe20000000029 */
[----:B------:R-:W-:Y:S01]  /*1930*/  FFMA R49, R49, R69, R48 ;  /* 0x0000004531317223 */ /* 0x000fe20000000030 */
[----:B------:R-:W-:Y:S01]  /*1940*/  FFMA R33, R25, R37, R40 ;  /* 0x0000002519217223 */ /* 0x000fe20000000028 */
[C---:B------:R-:W-:Y:S01]  /*1950*/  FFMA R97, R51.reuse, R31, R34 ;  /* 0x0000001f33617223 */ /* 0x040fe20000000022 */
[----:B------:R-:W2:Y:S01]  /*1960*/  LDS.128 R40, [R81+0x1090] ;  /* 0x0010900051287984 */ /* 0x000ea20000000c00 */
[----:B------:R-:W-:Y:S01]  /*1970*/  FFMA R95, R51, R59, R32 ;  /* 0x0000003b335f7223 */ /* 0x000fe20000000020 */
        /* <DEDUP_REMOVED lines=14> */
[C---:B-1----:R-:W-:Y:S01]  /*1a60*/  FFMA R24, R20.reuse, R68, R117 ;  /* 0x0000004414187223 */ /* 0x042fe20000000075 */
[C---:B------:R-:W-:Y:S01]  /*1a70*/  FFMA R32, R20.reuse, R36, R115 ;  /* 0x0000002414207223 */ /* 0x040fe20000000073 */
[C---:B------:R-:W-:Y:S01]  /*1a80*/  FFMA R26, R20.reuse, R28, R113 ;  /* 0x0000001c141a7223 */ /* 0x040fe20000000071 */
[----:B------:R-:W-:Y:S01]  /*1a90*/  FFMA R20, R20, R56, R111 ;  /* 0x0000003814147223 */ /* 0x000fe2000000006f */
        /* <DEDUP_REMOVED lines=16> */
[----:B------:R-:W-:Y:S01]  /*1ba0*/  FFMA R16, R16, R56, R119 ;  /* 0x0000003810107223 */ /* 0x000fe20000000077 */
[C---:B------:R-:W-:Y:S01]  /*1bb0*/  FFMA R25, R17.reuse, R69, R20 ;  /* 0x0000004511197223 */ /* 0x040fe20000000014 */
[C---:B------:R-:W-:Y:S01]  /*1bc0*/  FFMA R21, R17.reuse, R37, R24 ;  /* 0x0000002511157223 */ /* 0x040fe20000000018 */
[C---:B------:R-:W-:Y:S01]  /*1bd0*/  FFMA R23, R17.reuse, R29, R22 ;  /* 0x0000001d11177223 */ /* 0x040fe20000000016 */
[----:B------:R-:W-:Y:S01]  /*1be0*/  FFMA R17, R17, R57, R16 ;  /* 0x0000003911117223 */ /* 0x000fe20000000010 */
[----:B------:R-:W1:Y:S01]  /*1bf0*/  LDS.128 R44, [R81+0x1190] ;  /* 0x00119000512c7984 */ /* 0x000e620000000c00 */
[C---:B------:R-:W-:Y:S01]  /*1c00*/  FFMA R16, R18.reuse, R70, R25 ;  /* 0x0000004612107223 */ /* 0x040fe20000000019 */
[C---:B------:R-:W-:Y:S01]  /*1c10*/  FFMA R22, R18.reuse, R38, R21 ;  /* 0x0000002612167223 */ /* 0x040fe20000000015 */
[C---:B------:R-:W-:Y:S01]  /*1c20*/  FFMA R20, R18.reuse, R30, R23 ;  /* 0x0000001e12147223 */ /* 0x040fe20000000017 */
[----:B------:R-:W-:Y:S01]  /*1c30*/  FFMA R18, R18, R58, R17 ;  /* 0x0000003a12127223 */ /* 0x000fe20000000011 */
[C---:B--2---:R-:W-:Y:S01]  /*1c40*/  FFMA R72, R40.reuse, R56, R72 ;  /* 0x0000003828487223 */ /* 0x044fe20000000048 */
[C---:B------:R-:W-:Y:S01]  /*1c50*/  FFMA R74, R40.reuse, R28, R74 ;  /* 0x0000001c284a7223 */ /* 0x040fe2000000004a */
[C---:B------:R-:W-:Y:S01]  /*1c60*/  FFMA R123, R19.reuse, R39, R22 ;  /* 0x00000027137b7223 */ /* 0x040fe20000000016 */
        /* <DEDUP_REMOVED lines=8> */
[----:B------:R-:W-:Y:S01]  /*1cf0*/  FFMA R88, R40, R36, R88 ;  /* 0x0000002428587223 */ /* 0x000fe20000000058 */
[C---:B------:R-:W-:Y:S01]  /*1d00*/  FFMA R72, R42.reuse, R58, R19 ;  /* 0x0000003a2a487223 */ /* 0x040fe20000000013 */
[C---:B------:R-:W-:Y:S01]  /*1d10*/  FFMA R74, R42.reuse, R30, R17 ;  /* 0x0000001e2a4a7223 */ /* 0x040fe20000000011 */
[----:B------:R-:W-:Y:S01]  /*1d20*/  LDS.128 R48, [R81+0x20] ;  /* 0x0000200051307984 */ /* 0x000fe20000000c00 */
[----:B------:R-:W-:Y:S01]  /*1d30*/  FFMA R41, R41, R37, R88 ;  /* 0x0000002529297223 */ /* 0x000fe20000000058 */
[----:B------:R-:W-:Y:S01]  /*1d40*/  FFMA R90, R42, R70, R21 ;  /* 0x000000462a5a7223 */ /* 0x000fe20000000015 */
[----:B------:R-:W-:Y:S01]  /*1d50*/  FFMA R40, R52, R56, R61 ;  /* 0x0000003834287223 */ /* 0x000fe2000000003d */
[----:B------:R-:W2:Y:S01]  /*1d60*/  LDS.128 R16, [R80+0x20] ;  /* 0x0000200050107984 */ /* 0x000ea20000000c00 */
[----:B------:R-:W-:Y:S01]  /*1d70*/  FFMA R88, R42, R38, R41 ;  /* 0x000000262a587223 */ /* 0x000fe20000000029 */
[C---:B------:R-:W-:Y:S01]  /*1d80*/  FFMA R42, R52.reuse, R28, R63 ;  /* 0x0000001c342a7223 */ /* 0x040fe2000000003f */
[C---:B------:R-:W-:Y:S01]  /*1d90*/  FFMA R92, R52.reuse, R36, R73 ;  /* 0x00000024345c7223 */ /* 0x040fe20000000049 */
[----:B------:R-:W3:Y:S01]  /*1da0*/  LDS.128 R24, [R80+0x120] ;  /* 0x0001200050187984 */ /* 0x000ee20000000c00 */
[C---:B------:R-:W-:Y:S01]  /*1db0*/  FFMA R88, R43.reuse, R39, R88 ;  /* 0x000000272b587223 */ /* 0x040fe20000000058 */
[C---:B------:R-:W-:Y:S01]  /*1dc0*/  FFMA R74, R43.reuse, R31, R74 ;  /* 0x0000001f2b4a7223 */ /* 0x040fe2000000004a */
[C---:B------:R-:W-:Y:S01]  /*1dd0*/  FFMA R72, R43.reuse, R59, R72 ;  /* 0x0000003b2b487223 */ /* 0x040fe20000000048 */
[----:B------:R-:W4:Y:S01]  /*1de0*/  LDS.128 R20, [R80+0xa0] ;  /* 0x0000a00050147984 */ /* 0x000f220000000c00 */
[----:B------:R-:W-:Y:S01]  /*1df0*/  FFMA R90, R43, R71, R90 ;  /* 0x000000472b5a7223 */ /* 0x000fe2000000005a */
        /* <DEDUP_REMOVED lines=9> */
[----:B------:R-:W-:Y:S01]  /*1e90*/  FFMA R52, R54, R58, R73 ;  /* 0x0000003a36347223 */ /* 0x000fe20000000049 */
[----:B-1----:R-:W-:Y:S01]  /*1ea0*/  FFMA R28, R44, R28, R65 ;  /* 0x0000001c2c1c7223 */ /* 0x002fe20000000041 */
[----:B------:R-:W-:Y:S01]  /*1eb0*/  FFMA R54, R54, R70, R53 ;  /* 0x0000004636367223 */ /* 0x000fe20000000035 */
[C---:B------:R-:W-:Y:S01]  /*1ec0*/  FFMA R103, R55.reuse, R39, R94 ;  /* 0x0000002737677223 */ /* 0x040fe2000000005e */
[----:B------:R-:W-:Y:S01]  /*1ed0*/  FFMA R75, R55, R31, R92 ;  /* 0x0000001f374b7223 */ /* 0x000fe2000000005c */
[----:B------:R-:W-:Y:S01]  /*1ee0*/  FFMA R29, R45, R29, R28 ;  /* 0x0000001d2d1d7223 */ /* 0x000fe2000000001c */
[C---:B------:R-:W-:Y:S01]  /*1ef0*/  FFMA R73, R55.reuse, R59, R52 ;  /* 0x0000003b37497223 */ /* 0x040fe20000000034 */
[----:B------:R-:W-:Y:S01]  /*1f00*/  FFMA R111, R55, R71, R54 ;  /* 0x00000047376f7223 */ /* 0x000fe20000000036 */
[C---:B------:R-:W-:Y:S01]  /*1f10*/  FFMA R36, R44.reuse, R36, R67 ;  /* 0x000000242c247223 */ /* 0x040fe20000000043 */
[----:B------:R-:W1:Y:S01]  /*1f20*/  LDS.128 R52, [R81+0x120] ;  /* 0x0001200051347984 */ /* 0x000e620000000c00 */
[----:B------:R-:W-:Y:S01]  /*1f30*/  FFMA R60, R44, R56, R60 ;  /* 0x000000382c3c7223 */ /* 0x000fe2000000003c */
[----:B------:R-:W-:Y:S01]  /*1f40*/  FFMA R30, R46, R30, R29 ;  /* 0x0000001e2e1e7223 */ /* 0x000fe2000000001d */
[----:B------:R-:W-:Y:S01]  /*1f50*/  FFMA R62, R44, R68, R62 ;  /* 0x000000442c3e7223 */ /* 0x000fe2000000003e */
[C---:B------:R-:W-:Y:S01]  /*1f60*/  FFMA R37, R45.reuse, R37, R36 ;  /* 0x000000252d257223 */ /* 0x040fe20000000024 */
[----:B------:R-:W-:Y:S01]  /*1f70*/  FFMA R57, R45, R57, R60 ;  /* 0x000000392d397223 */ /* 0x000fe2000000003c */
[----:B------:R-:W-:Y:S01]  /*1f80*/  FFMA R67, R47, R31, R30 ;  /* 0x0000001f2f437223 */ /* 0x000fe2000000001e */
[----:B------:R-:W-:Y:S01]  /*1f90*/  FFMA R45, R45, R69, R62 ;  /* 0x000000452d2d7223 */ /* 0x000fe2000000003e */
[C---:B------:R-:W-:Y:S01]  /*1fa0*/  FFMA R38, R46.reuse, R38, R37 ;  /* 0x000000262e267223 */ /* 0x040fe20000000025 */
[C---:B------:R-:W-:Y:S01]  /*1fb0*/  FFMA R58, R46.reuse, R58, R57 ;  /* 0x0000003a2e3a7223 */ /* 0x040fe20000000039 */
[----:B------:R-:W-:Y:S01]  /*1fc0*/  LDS.128 R60, [R81+0x1120] ;  /* 0x00112000513c7984 */ /* 0x000fe20000000c00 */
[----:B------:R-:W-:Y:S01]  /*1fd0*/  FFMA R46, R46, R70, R45 ;  /* 0x000000462e2e7223 */ /* 0x000fe2000000002d */
[C---:B--2---:R-:W-:Y:S01]  /*1fe0*/  FFMA R30, R48.reuse, R16, R89 ;  /* 0x00000010301e7223 */ /* 0x044fe20000000059 */
[C---:B------:R-:W-:Y:S01]  /*1ff0*/  FFMA R65, R47.reuse, R39, R38 ;  /* 0x000000272f417223 */ /* 0x040fe20000000026 */
[C---:B------:R-:W-:Y:S01]  /*2000*/  FFMA R69, R47.reuse, R59, R58 ;  /* 0x0000003b2f457223 */ /* 0x040fe2000000003a */
[----:B------:R-:W-:Y:S01]  /*2010*/  FFMA R71, R47, R71, R46 ;  /* 0x000000472f477223 */ /* 0x000fe2000000002e */
[C---:B---3--:R-:W-:Y:S01]  /*2020*/  FFMA R28, R48.reuse, R24, R87 ;  /* 0x00000018301c7223 */ /* 0x048fe20000000057 */
[C---:B------:R-:W-:Y:S01]  /*2030*/  FFMA R39, R49.reuse, R17, R30 ;  /* 0x0000001131277223 */ /* 0x040fe2000000001e */
[----:B------:R-:W-:Y:S01]  /*2040*/  LDS.128 R56, [R81+0x30] ;  /* 0x0000300051387984 */ /* 0x000fe20000000c00 */
[----:B----4-:R-:W-:Y:S01]  /*2050*/  FFMA R36, R48, R20, R91 ;  /* 0x0000001430247223 */ /* 0x010fe2000000005b */
[C---:B------:R-:W-:Y:S01]  /*2060*/  FFMA R45, R49.reuse, R25, R28 ;  /* 0x00000019312d7223 */ /* 0x040fe2000000001c */
[C---:B------:R-:W-:Y:S01]  /*2070*/  FFMA R38, R50.reuse, R18, R39 ;  /* 0x0000001232267223 */ /* 0x040fe20000000027 */
[----:B------:R-:W2:Y:S01]  /*2080*/  LDS.128 R28, [R81+0x1a0] ;  /* 0x0001a000511c7984 */ /* 0x000ea20000000c00 */
        /* <DEDUP_REMOVED lines=13> */
[C---:B------:R-:W-:Y:S01]  /*2160*/  FFMA R49, R41.reuse, R25, R36 ;  /* 0x0000001929317223 */ /* 0x040fe20000000024 */
[----:B------:R-:W-:Y:S01]  /*2170*/  FFMA R40, R40, R32, R101 ;  /* 0x0000002028287223 */ /* 0x000fe20000000065 */
[----:B------:R-:W3:Y:S01]  /*2180*/  LDS.128 R36, [R81+0x1020] ;  /* 0x0010200051247984 */ /* 0x000ee20000000c00 */
[----:B------:R-:W-:Y:S01]  /*2190*/  FFMA R45, R41, R21, R44 ;  /* 0x00000015292d7223 */ /* 0x000fe2000000002c */
[----:B------:R-:W-:Y:S01]  /*21a0*/  FFMA R93, R51, R35, R50 ;  /* 0x00000023335d7223 */ /* 0x000fe20000000032 */
[----:B------:R-:W-:Y:S01]  /*21b0*/  FFMA R41, R41, R33, R40 ;  /* 0x0000002129297223 */ /* 0x000fe20000000028 */
[C---:B------:R-:W-:Y:S01]  /*21c0*/  FFMA R40, R42.reuse, R26, R49 ;  /* 0x0000001a2a287223 */ /* 0x040fe20000000031 */
[C---:B------:R-:W-:Y:S01]  /*21d0*/  FFMA R46, R42.reuse, R22, R45 ;  /* 0x000000162a2e7223 */ /* 0x040fe2000000002d */
[----:B------:R-:W4:Y:S01]  /*21e0*/  LDS.128 R48, [R81+0x10a0] ;  /* 0x0010a00051307984 */ /* 0x000f220000000c00 */
[C---:B------:R-:W-:Y:S01]  /*21f0*/  FFMA R44, R42.reuse, R18, R47 ;  /* 0x000000122a2c7223 */ /* 0x040fe2000000002f */
[----:B------:R-:W-:Y:S01]  /*2200*/  FFMA R42, R42, R34, R41 ;  /* 0x000000222a2a7223 */ /* 0x000fe20000000029 */
[C---:B------:R-:W-:Y:S01]  /*2210*/  FFMA R95, R43.reuse, R27, R40 ;  /* 0x0000001b2b5f7223 */ /* 0x040fe20000000028 */
[C---:B-1----:R-:W-:Y:S01]  /*2220*/  FFMA R40, R52.reuse, R24, R105 ;  /* 0x0000001834287223 */ /* 0x042fe20000000069 */
        /* <DEDUP_REMOVED lines=13> */
[C---:B--2---:R-:W-:Y:S01]  /*2300*/  FFMA R66, R28.reuse, R32, R66 ;  /* 0x000000201c427223 */ /* 0x044fe20000000042 */
[----:B------:R-:W-:Y:S01]  /*2310*/  FFMA R107, R55, R19, R42 ;  /* 0x00000013376b7223 */ /* 0x000fe2000000002a */
        /* <DEDUP_REMOVED lines=21> */
[-C--:B------:R-:W-:Y:S01]  /*2470*/  FFMA R64, R55, R35.reuse, R64 ;  /* 0x0000002337407223 */ /* 0x080fe20000000040 */
[----:B------:R-:W-:Y:S01]  /*2480*/  FFMA R66, R31, R35, R66 ;  /* 0x000000231f427223 */ /* 0x000fe20000000042 */
[----:B------:R-:W1:Y:S01]  /*2490*/  LDS.128 R52, [R81+0x11a0] ;  /* 0x0011a00051347984 */ /* 0x000e620000000c00 */
[C---:B------:R-:W-:Y:S01]  /*24a0*/  FFMA R41, R37.reuse, R33, R28 ;  /* 0x0000002125297223 */ /* 0x040fe2000000001c */
[C---:B------:R-:W-:Y:S01]  /*24b0*/  FFMA R29, R37.reuse, R21, R40 ;  /* 0x00000015251d7223 */ /* 0x040fe20000000028 */
[C---:B------:R-:W-:Y:S01]  /*24c0*/  FFMA R31, R37.reuse, R17, R30 ;  /* 0x00000011251f7223 */ /* 0x040fe2000000001e */
[----:B------:R-:W-:Y:S01]  /*24d0*/  FFMA R37, R37, R25, R36 ;  /* 0x0000001925257223 */ /* 0x000fe20000000024 */
[C---:B----4-:R-:W-:Y:S01]  /*24e0*/  FFMA R90, R48.reuse, R32, R90 ;  /* 0x00000020305a7223 */ /* 0x050fe2000000005a */
        /* <DEDUP_REMOVED lines=17> */
[----:B------:R-:W2:Y:S01]  /*2600*/  LDS.128 R36, [R80+0xb0] ;  /* 0x0000b00050247984 */ /* 0x000ea20000000c00 */
[----:B------:R-:W-:Y:S01]  /*2610*/  FFMA R49, R49, R21, R88 ;  /* 0x0000001531317223 */ /* 0x000fe20000000058 */
[C---:B------:R-:W-:Y:S01]  /*2620*/  FFMA R48, R60.reuse, R24, R73 ;  /* 0x000000183c307223 */ /* 0x040fe20000000049 */
[----:B------:R-:W-:Y:S01]  /*2630*/  FFMA R88, R60, R20, R103 ;  /* 0x000000143c587223 */ /* 0x000fe20000000067 */
[----:B------:R-:W3:Y:S01]  /*2640*/  LDS.128 R28, [R80+0x30] ;  /* 0x00003000501c7984 */ /* 0x000ee20000000c00 */
[----:B------:R-:W-:Y:S01]  /*2650*/  FFMA R72, R50, R22, R49 ;  /* 0x0000001632487223 */ /* 0x000fe20000000031 */
[C---:B------:R-:W-:Y:S01]  /*2660*/  FFMA R50, R60.reuse, R16, R75 ;  /* 0x000000103c327223 */ /* 0x040fe2000000004b */
[C---:B------:R-:W-:Y:S01]  /*2670*/  FFMA R70, R51.reuse, R19, R70 ;  /* 0x0000001333467223 */ /* 0x040fe20000000046 */
[----:B------:R-:W4:Y:S01]  /*2680*/  LDS.128 R40, [R80+0x130] ;  /* 0x0001300050287984 */ /* 0x000f220000000c00 */
[C---:B------:R-:W-:Y:S01]  /*2690*/  FFMA R72, R51.reuse, R23, R72 ;  /* 0x0000001733487223 */ /* 0x040fe20000000048 */
[C---:B------:R-:W-:Y:S01]  /*26a0*/  FFMA R68, R51.reuse, R27, R68 ;  /* 0x0000001b33447223 */ /* 0x040fe20000000044 */
[----:B------:R-:W-:Y:S01]  /*26b0*/  FFMA R74, R51, R35, R74 ;  /* 0x00000023334a7223 */ /* 0x000fe2000000004a */
[C---:B------:R-:W-:Y:S01]  /*26c0*/  FFMA R75, R61.reuse, R17, R50 ;  /* 0x000000113d4b7223 */ /* 0x040fe20000000032 */
[C---:B------:R-:W-:Y:S01]  /*26d0*/  FFMA R103, R61.reuse, R25, R48 ;  /* 0x000000193d677223 */ /* 0x040fe20000000030 */
[----:B------:R-:W-:Y:S01]  /*26e0*/  LDS.128 R44, [R80+0x1b0] ;  /* 0x0001b000502c7984 */ /* 0x000fe20000000c00 */
        /* <DEDUP_REMOVED lines=10> */
[C---:B------:R-:W-:Y:S01]  /*2790*/  FFMA R75, R63.reuse, R19, R88 ;  /* 0x000000133f4b7223 */ /* 0x040fe20000000058 */
[C---:B------:R-:W-:Y:S01]  /*27a0*/  FFMA R73, R63.reuse, R27, R60 ;  /* 0x0000001b3f497223 */ /* 0x040fe2000000003c */
[----:B------:R-:W-:Y:S01]  /*27b0*/  FFMA R111, R63, R35, R62 ;  /* 0x000000233f6f7223 */ /* 0x000fe2000000003e */
[C---:B------:R-:W-:Y:S01]  /*27c0*/  FFMA R20, R52.reuse, R20, R65 ;  /* 0x0000001434147223 */ /* 0x040fe20000000041 */
[C---:B------:R-:W-:Y:S01]  /*27d0*/  FFMA R17, R53.reuse, R17, R16 ;  /* 0x0000001135117223 */ /* 0x040fe20000000010 */
[----:B------:R-:W1:Y:S01]  /*27e0*/  LDS.128 R60, [R81+0x130] ;  /* 0x00013000513c7984 */ /* 0x000e620000000c00 */
        /* <DEDUP_REMOVED lines=9> */
[----:B--2---:R-:W-:Y:S01]  /*2880*/  FFMA R20, R56, R36, R91 ;  /* 0x0000002438147223 */ /* 0x004fe2000000005b */
[C---:B------:R-:W-:Y:S01]  /*2890*/  FFMA R65, R55.reuse, R23, R22 ;  /* 0x0000001737417223 */ /* 0x040fe20000000016 */
[----:B------:R-:W-:Y:S01]  /*28a0*/  FFMA R34, R54, R34, R33 ;  /* 0x0000002236227223 */ /* 0x000fe20000000021 */
[----:B------:R-:W-:Y:S01]  /*28b0*/  FFMA R69, R55, R27, R26 ;  /* 0x0000001b37457223 */ /* 0x000fe2000000001a */
[C---:B---3--:R-:W-:Y:S01]  /*28c0*/  FFMA R18, R56.reuse, R28, R89 ;  /* 0x0000001c38127223 */ /* 0x048fe20000000059 */
[----:B------:R-:W-:Y:S01]  /*28d0*/  FFMA R21, R57, R37, R20 ;  /* 0x0000002539157223 */ /* 0x000fe20000000014 */
[----:B------:R-:W-:Y:S01]  /*28e0*/  FFMA R71, R55, R35, R34 ;  /* 0x0000002337477223 */ /* 0x000fe20000000022 */
[----:B----4-:R-:W-:Y:S01]  /*28f0*/  FFMA R16, R56, R40, R87 ;  /* 0x0000002838107223 */ /* 0x010fe20000000057 */
[C---:B------:R-:W-:Y:S01]  /*2900*/  FFMA R23, R57.reuse, R29, R18 ;  /* 0x0000001d39177223 */ /* 0x040fe20000000012 */
[C---:B------:R-:W-:Y:S01]  /*2910*/  FFMA R24, R58.reuse, R38, R21 ;  /* 0x000000263a187223 */ /* 0x040fe20000000015 */
[----:B------:R-:W-:Y:S01]  /*2920*/  LDS.128 R52, [R81+0x11b0] ;  /* 0x0011b00051347984 */ /* 0x000fe20000000c00 */
[----:B------:R-:W-:Y:S01]  /*2930*/  FFMA R25, R57, R41, R16 ;  /* 0x0000002939197223 */ /* 0x000fe20000000010 */
[C---:B------:R-:W-:Y:S01]  /*2940*/  FFMA R22, R58.reuse, R30, R23 ;  /* 0x0000001e3a167223 */ /* 0x040fe20000000017 */
[C---:B------:R-:W-:Y:S01]  /*2950*/  FFMA R91, R59.reuse, R39, R24 ;  /* 0x000000273b5b7223 */ /* 0x040fe20000000018 */
[----:B------:R-:W2:Y:S01]  /*2960*/  LDS.128 R16, [R81+0x1b0] ;  /* 0x0001b00051107984 */ /* 0x000ea20000000c00 */
[----:B------:R-:W-:Y:S01]  /*2970*/  FFMA R20, R58, R42, R25 ;  /* 0x0000002a3a147223 */ /* 0x000fe20000000019 */
[C---:B------:R-:W-:Y:S01]  /*2980*/  FFMA R89, R59.reuse, R31, R22 ;  /* 0x0000001f3b597223 */ /* 0x040fe20000000016 */
        /* <DEDUP_REMOVED lines=13> */
[----:B------:R-:W3:Y:S01]  /*2a60*/  LDS.128 R20, [R81+0x1030] ;  /* 0x0010300051147984 */ /* 0x000ee20000000c00 */
[C---:B------:R-:W-:Y:S01]  /*2a70*/  FFMA R99, R51.reuse, R39, R32 ;  /* 0x0000002733637223 */ /* 0x040fe20000000020 */
[C---:B------:R-:W-:Y:S01]  /*2a80*/  FFMA R97, R51.reuse, R31, R26 ;  /* 0x0000001f33617223 */ /* 0x040fe2000000001a */
[C---:B------:R-:W-:Y:S01]  /*2a90*/  FFMA R95, R51.reuse, R43, R24 ;  /* 0x0000002b335f7223 */ /* 0x040fe20000000018 */
[----:B------:R-:W-:Y:S01]  /*2aa0*/  FFMA R101, R51, R47, R50 ;  /* 0x0000002f33657223 */ /* 0x000fe20000000032 */
[C---:B-1----:R-:W-:Y:S01]  /*2ab0*/  FFMA R32, R60.reuse, R36, R109 ;  /* 0x000000243c207223 */ /* 0x042fe2000000006d */
[----:B------:R-:W1:Y:S01]  /*2ac0*/  LDS.128 R48, [R81+0x10b0] ;  /* 0x0010b00051307984 */ /* 0x000e620000000c00 */
        /* <DEDUP_REMOVED lines=15> */
[-C--:B------:R-:W-:Y:S01]  /*2bc0*/  FFMA R56, R56, R44.reuse, R93 ;  /* 0x0000002c38387223 */ /* 0x080fe2000000005d */
[----:B------:R-:W4:Y:S01]  /*2bd0*/  LDS.128 R60, [R81+0x1130] ;  /* 0x00113000513c7984 */ /* 0x000f220000000c00 */
        /* <DEDUP_REMOVED lines=19> */
[-C--:B------:R-:W-:Y:S01]  /*2d10*/  FFMA R20, R20, R40.reuse, R119 ;  /* 0x0000002814147223 */ /* 0x080fe20000000077 */
[C---:B------:R-:W-:Y:S01]  /*2d20*/  FFMA R17, R21.reuse, R37, R24 ;  /* 0x0000002515117223 */ /* 0x040fe20000000018 */
[----:B------:R-:W-:Y:S01]  /*2d30*/  FFMA R19, R21, R29, R18 ;  /* 0x0000001d15137223 */ /* 0x000fe20000000012 */
[-C--:B------:R-:W-:Y:S01]  /*2d40*/  FFMA R57, R57, R45.reuse, R56 ;  /* 0x0000002d39397223 */ /* 0x080fe20000000038 */
[C---:B------:R-:W-:Y:S01]  /*2d50*/  FFMA R25, R21.reuse, R45, R16 ;  /* 0x0000002d15197223 */ /* 0x040fe20000000010 */
[C---:B-1----:R-:W-:Y:S01]  /*2d60*/  FFMA R68, R48.reuse, R40, R68 ;  /* 0x0000002830447223 */ /* 0x042fe20000000044 */
[C---:B------:R-:W-:Y:S01]  /*2d70*/  FFMA R70, R48.reuse, R28, R70 ;  /* 0x0000001c30467223 */ /* 0x040fe20000000046 */
[-C--:B------:R-:W-:Y:S01]  /*2d80*/  FFMA R21, R21, R41.reuse, R20 ;  /* 0x0000002915157223 */ /* 0x080fe20000000014 */
[----:B------:R-:W-:Y:S01]  /*2d90*/  FFMA R74, R48, R44, R74 ;  /* 0x0000002c304a7223 */ /* 0x000fe2000000004a */
[C---:B------:R-:W-:Y:S01]  /*2da0*/  FFMA R20, R22.reuse, R38, R17 ;  /* 0x0000002616147223 */ /* 0x040fe20000000011 */
[----:B------:R-:W-:Y:S01]  /*2db0*/  FFMA R18, R22, R30, R19 ;  /* 0x0000001e16127223 */ /* 0x000fe20000000013 */
[-C--:B------:R-:W-:Y:S01]  /*2dc0*/  FFMA R58, R58, R46.reuse, R57 ;  /* 0x0000002e3a3a7223 */ /* 0x080fe20000000039 */
[C---:B------:R-:W-:Y:S01]  /*2dd0*/  FFMA R16, R22.reuse, R46, R25 ;  /* 0x0000002e16107223 */ /* 0x040fe20000000019 */
[C---:B------:R-:W-:Y:S01]  /*2de0*/  FFMA R19, R49.reuse, R41, R68 ;  /* 0x0000002931137223 */ /* 0x040fe20000000044 */
[C---:B------:R-:W-:Y:S01]  /*2df0*/  FFMA R17, R49.reuse, R29, R70 ;  /* 0x0000001d31117223 */ /* 0x040fe20000000046 */
[----:B------:R-:W-:Y:S01]  /*2e00*/  FFMA R22, R22, R42, R21 ;  /* 0x0000002a16167223 */ /* 0x000fe20000000015 */
[----:B------:R-:W-:Y:S01]  /*2e10*/  FFMA R21, R49, R45, R74 ;  /* 0x0000002d31157223 */ /* 0x000fe2000000004a */
[----:B------:R-:W-:Y:S01]  /*2e20*/  FFMA R72, R48, R36, R72 ;  /* 0x0000002430487223 */ /* 0x000fe20000000048 */
[----:B------:R-:W-:Y:S01]  /*2e30*/  FFMA R93, R59, R47, R58 ;  /* 0x0000002f3b5d7223 */ /* 0x000fe2000000003a */
[C---:B------:R-:W-:Y:S01]  /*2e40*/  FFMA R121, R23.reuse, R31, R18 ;  /* 0x0000001f17797223 */ /* 0x040fe20000000012 */
[C---:B------:R-:W-:Y:S01]  /*2e50*/  FFMA R125, R23.reuse, R47, R16 ;  /* 0x0000002f177d7223 */ /* 0x040fe20000000010 */
[C---:B------:R-:W-:Y:S01]  /*2e60*/  FFMA R68, R50.reuse, R42, R19 ;  /* 0x0000002a32447223 */ /* 0x040fe20000000013 */
[C---:B------:R-:W-:Y:S01]  /*2e70*/  FFMA R70, R50.reuse, R30, R17 ;  /* 0x0000001e32467223 */ /* 0x040fe20000000011 */
[----:B------:R-:W-:Y:S01]  /*2e80*/  LDS.128 R56, [R81+0x40] ;  /* 0x0000400051387984 */ /* 0x000fe20000000c00 */
[C---:B------:R-:W-:Y:S01]  /*2e90*/  FFMA R123, R23.reuse, R39, R20 ;  /* 0x00000027177b7223 */ /* 0x040fe20000000014 */
[----:B------:R-:W-:Y:S01]  /*2ea0*/  FFMA R119, R23, R43, R22 ;  /* 0x0000002b17777223 */ /* 0x000fe20000000016 */
[----:B------:R-:W-:Y:S01]  /*2eb0*/  FFMA R74, R50, R46, R21 ;  /* 0x0000002e324a7223 */ /* 0x000fe20000000015 */
[----:B------:R-:W1:Y:S01]  /*2ec0*/  LDS.128 R16, [R80+0x40] ;  /* 0x0000400050107984 */ /* 0x000e620000000c00 */
[----:B------:R-:W-:Y:S01]  /*2ed0*/  FFMA R49, R49, R37, R72 ;  /* 0x0000002531317223 */ /* 0x000fe20000000048 */
[C---:B----4-:R-:W-:Y:S01]  /*2ee0*/  FFMA R48, R60.reuse, R40, R73 ;  /* 0x000000283c307223 */ /* 0x050fe20000000049 */
        /* <DEDUP_REMOVED lines=8> */
[----:B------:R-:W-:Y:S01]  /*2f70*/  FFMA R74, R51, R47, R74 ;  /* 0x0000002f334a7223 */ /* 0x000fe2000000004a */
[----:B------:R-:W-:Y:S01]  /*2f80*/  FFMA R60, R60, R44, R111 ;  /* 0x0000002c3c3c7223 */ /* 0x000fe2000000006f */
[C---:B------:R-:W-:Y:S01]  /*2f90*/  FFMA R75, R61.reuse, R29, R50 ;  /* 0x0000001d3d4b7223 */ /* 0x040fe20000000032 */
[C---:B------:R-:W-:Y:S01]  /*2fa0*/  FFMA R103, R61.reuse, R41, R48 ;  /* 0x000000293d677223 */ /* 0x040fe20000000030 */
[C---:B------:R-:W-:Y:S01]  /*2fb0*/  FFMA R73, R61.reuse, R37, R88 ;  /* 0x000000253d497223 */ /* 0x040fe20000000058 */
[----:B------:R-:W4:Y:S01]  /*2fc0*/  LDS.128 R48, [R81+0xc0] ;  /* 0x0000c00051307984 */ /* 0x000f220000000c00 */
[----:B------:R-:W-:Y:S01]  /*2fd0*/  FFMA R61, R61, R45, R60 ;  /* 0x0000002d3d3d7223 */ /* 0x000fe2000000003c */
[C---:B------:R-:W-:Y:S01]  /*2fe0*/  FFMA R88, R62.reuse, R30, R75 ;  /* 0x0000001e3e587223 */ /* 0x040fe2000000004b */
[C---:B------:R-:W-:Y:S01]  /*2ff0*/  FFMA R90, R62.reuse, R38, R73 ;  /* 0x000000263e5a7223 */ /* 0x040fe20000000049 */
[C---:B------:R-:W-:Y:S01]  /*3000*/  FFMA R60, R62.reuse, R42, R103 ;  /* 0x0000002a3e3c7223 */ /* 0x040fe20000000067 */
[----:B------:R-:W-:Y:S01]  /*3010*/  FFMA R62, R62, R46, R61 ;  /* 0x0000002e3e3e7223 */ /* 0x000fe2000000003d */
[----:B------:R-:W4:Y:S01]  /*3020*/  LDS.128 R32, [R80+0x1c0] ;  /* 0x0001c00050207984 */ /* 0x000f220000000c00 */
[C---:B------:R-:W-:Y:S01]  /*3030*/  FFMA R103, R63.reuse, R39, R90 ;  /* 0x000000273f677223 */ /* 0x040fe2000000005a */
[C---:B------:R-:W-:Y:S01]  /*3040*/  FFMA R75, R63.reuse, R31, R88 ;  /* 0x0000001f3f4b7223 */ /* 0x040fe20000000058 */
[C---:B------:R-:W-:Y:S01]  /*3050*/  FFMA R73, R63.reuse, R43, R60 ;  /* 0x0000002b3f497223 */ /* 0x040fe2000000003c */
[----:B------:R-:W-:Y:S01]  /*3060*/  FFMA R111, R63, R47, R62 ;  /* 0x0000002f3f6f7223 */ /* 0x000fe2000000003e */
[C---:B------:R-:W-:Y:S01]  /*3070*/  FFMA R28, R52.reuse, R28, R67 ;  /* 0x0000001c341c7223 */ /* 0x040fe20000000043 */
[----:B------:R-:W4:Y:S01]  /*3080*/  LDS.128 R60, [R81+0x140] ;  /* 0x00014000513c7984 */ /* 0x000f220000000c00 */
        /* <DEDUP_REMOVED lines=11> */
[----:B-1----:R-:W-:Y:S01]  /*3140*/  FFMA R30, R56, R16, R89 ;  /* 0x00000010381e7223 */ /* 0x002fe20000000059 */
[C---:B------:R-:W-:Y:S01]  /*3150*/  FFMA R65, R55.reuse, R39, R38 ;  /* 0x0000002737417223 */ /* 0x040fe20000000026 */
[----:B------:R-:W-:Y:S01]  /*3160*/  FFMA R46, R54, R46, R45 ;  /* 0x0000002e362e7223 */ /* 0x000fe2000000002d */
[----:B------:R-:W-:Y:S01]  /*3170*/  FFMA R69, R55, R43, R42 ;  /* 0x0000002b37457223 */ /* 0x000fe2000000002a */
[C---:B--2---:R-:W-:Y:S01]  /*3180*/  FFMA R28, R56.reuse, R24, R87 ;  /* 0x00000018381c7223 */ /* 0x044fe20000000057 */
[----:B------:R-:W-:Y:S01]  /*3190*/  FFMA R31, R57, R17, R30 ;  /* 0x00000011391f7223 */ /* 0x000fe2000000001e */
[----:B------:R-:W-:Y:S01]  /*31a0*/  FFMA R71, R55, R47, R46 ;  /* 0x0000002f37477223 */ /* 0x000fe2000000002e */
[----:B---3--:R-:W-:Y:S01]  /*31b0*/  FFMA R36, R56, R20, R91 ;  /* 0x0000001438247223 */ /* 0x008fe2000000005b */
[C---:B------:R-:W-:Y:S01]  /*31c0*/  FFMA R41, R57.reuse, R25, R28 ;  /* 0x0000001939297223 */ /* 0x040fe2000000001c */
[C---:B------:R-:W-:Y:S01]  /*31d0*/  FFMA R30, R58.reuse, R18, R31 ;  /* 0x000000123a1e7223 */ /* 0x040fe2000000001f */
[----:B------:R-:W-:Y:S01]  /*31e0*/  LDS.128 R44, [R81+0x1040] ;  /* 0x00104000512c7984 */ /* 0x000fe20000000c00 */
[----:B------:R-:W-:Y:S01]  /*31f0*/  FFMA R29, R57, R21, R36 ;  /* 0x00000015391d7223 */ /* 0x000fe20000000024 */
[----:B------:R-:W-:Y:S01]  /*3200*/  FFMA R28, R58, R26, R41 ;  /* 0x0000001a3a1c7223 */ /* 0x000fe20000000029 */
[C---:B------:R-:W-:Y:S01]  /*3210*/  FFMA R89, R59.reuse, R19, R30 ;  /* 0x000000133b597223 */ /* 0x040fe2000000001e */
[----:B------:R-:W1:Y:S01]  /*3220*/  LDS.128 R36, [R81+0x1c0] ;  /* 0x0001c00051247984 */ /* 0x000e620000000c00 */
[C---:B----4-:R-:W-:Y:S01]  /*3230*/  FFMA R30, R48.reuse, R16, R97 ;  /* 0x00000010301e7223 */ /* 0x050fe20000000061 */
[----:B------:R-:W-:Y:S01]  /*3240*/  FFMA R87, R59, R27, R28 ;  /* 0x0000001b3b577223 */ /* 0x000fe2000000001c */
[----:B------:R-:W-:Y:S01]  /*3250*/  FFMA R28, R48, R24, R95 ;  /* 0x00000018301c7223 */ /* 0x000fe2000000005f */
[----:B------:R-:W-:Y:S01]  /*3260*/  FFMA R40, R58, R22, R29 ;  /* 0x000000163a287223 */ /* 0x000fe2000000001d */
[C---:B------:R-:W-:Y:S01]  /*3270*/  FFMA R31, R49.reuse, R17, R30 ;  /* 0x00000011311f7223 */ /* 0x040fe2000000001e */
[----:B------:R-:W-:Y:S01]  /*3280*/  LDS.128 R52, [R80+0xd0] ;  /* 0x0000d00050347984 */ /* 0x000fe20000000c00 */
        /* <DEDUP_REMOVED lines=10> */
[C---:B------:R-:W-:Y:S01]  /*3330*/  FFMA R30, R60.reuse, R16, R107 ;  /* 0x000000103c1e7223 */ /* 0x040fe2000000006b */
[----:B------:R-:W-:Y:S01]  /*3340*/  FFMA R28, R60, R24, R105 ;  /* 0x000000183c1c7223 */ /* 0x000fe20000000069 */
[C---:B------:R-:W-:Y:S01]  /*3350*/  FFMA R40, R50.reuse, R22, R29 ;  /* 0x0000001632287223 */ /* 0x040fe2000000001d */
[----:B------:R-:W-:Y:S01]  /*3360*/  FFMA R50, R50, R34, R49 ;  /* 0x0000002232327223 */ /* 0x000fe20000000031 */
[C---:B------:R-:W-:Y:S01]  /*3370*/  FFMA R43, R61.reuse, R17, R30 ;  /* 0x000000113d2b7223 */ /* 0x040fe2000000001e */
[----:B------:R-:W-:Y:S01]  /*3380*/  FFMA R49, R61, R25, R28 ;  /* 0x000000193d317223 */ /* 0x000fe2000000001c */
[----:B------:R-:W-:Y:S01]  /*3390*/  FFMA R99, R51, R23, R40 ;  /* 0x0000001733637223 */ /* 0x000fe20000000028 */
[----:B------:R-:W2:Y:S01]  /*33a0*/  LDS.128 R28, [R81+0x10c0] ;  /* 0x0010c000511c7984 */ /* 0x000ea20000000c00 */
[C---:B------:R-:W-:Y:S01]  /*33b0*/  FFMA R40, R60.reuse, R20, R109 ;  /* 0x000000143c287223 */ /* 0x040fe2000000006d */
[----:B------:R-:W-:Y:S01]  /*33c0*/  FFMA R64, R60, R32, R64 ;  /* 0x000000203c407223 */ /* 0x000fe20000000040 */
[----:B------:R-:W-:Y:S01]  /*33d0*/  FFMA R42, R62, R18, R43 ;  /* 0x000000123e2a7223 */ /* 0x000fe2000000002b */
[----:B------:R-:W-:Y:S01]  /*33e0*/  FFMA R56, R56, R32, R93 ;  /* 0x0000002038387223 */ /* 0x000fe2000000005d */
[C---:B------:R-:W-:Y:S01]  /*33f0*/  FFMA R41, R61.reuse, R21, R40 ;  /* 0x000000153d297223 */ /* 0x040fe20000000028 */
[----:B------:R-:W-:Y:S01]  /*3400*/  FFMA R61, R61, R33, R64 ;  /* 0x000000213d3d7223 */ /* 0x000fe20000000040 */
[C---:B------:R-:W-:Y:S01]  /*3410*/  FFMA R40, R62.reuse, R26, R49 ;  /* 0x0000001a3e287223 */ /* 0x040fe20000000031 */
[C---:B------:R-:W-:Y:S01]  /*3420*/  FFMA R107, R63.reuse, R19, R42 ;  /* 0x000000133f6b7223 */ /* 0x040fe2000000002a */
[C---:B------:R-:W-:Y:S01]  /*3430*/  FFMA R48, R62.reuse, R22, R41 ;  /* 0x000000163e307223 */ /* 0x040fe20000000029 */
[----:B------:R-:W-:Y:S01]  /*3440*/  FFMA R64, R62, R34, R61 ;  /* 0x000000223e407223 */ /* 0x000fe2000000003d */
[----:B------:R-:W-:Y:S01]  /*3450*/  FFMA R105, R63, R27, R40 ;  /* 0x0000001b3f697223 */ /* 0x000fe20000000028 */
[----:B------:R-:W-:Y:S01]  /*3460*/  FFMA R57, R57, R33, R56 ;  /* 0x0000002139397223 */ /* 0x000fe20000000038 */
[C---:B------:R-:W-:Y:S01]  /*3470*/  FFMA R109, R63.reuse, R23, R48 ;  /* 0x000000173f6d7223 */ /* 0x040fe20000000030 */
[-C--:B------:R-:W-:Y:S01]  /*3480*/  FFMA R64, R63, R35.reuse, R64 ;  /* 0x000000233f407223 */ /* 0x080fe20000000040 */
[----:B------:R-:W-:Y:S01]  /*3490*/  FFMA R101, R51, R35, R50 ;  /* 0x0000002333657223 */ /* 0x000fe20000000032 */
[C---:B-1----:R-:W-:Y:S01]  /*34a0*/  FFMA R40, R36.reuse, R16, R115 ;  /* 0x0000001024287223 */ /* 0x042fe20000000073 */
[C---:B------:R-:W-:Y:S01]  /*34b0*/  FFMA R66, R36.reuse, R32, R66 ;  /* 0x0000002024427223 */ /* 0x040fe20000000042 */
[C---:B------:R-:W-:Y:S01]  /*34c0*/  FFMA R42, R36.reuse, R20, R117 ;  /* 0x00000014242a7223 */ /* 0x040fe20000000075 */
[----:B------:R-:W1:Y:S01]  /*34d0*/  LDS.128 R60, [R81+0x1140] ;  /* 0x00114000513c7984 */ /* 0x000e620000000c00 */
        /* <DEDUP_REMOVED lines=12> */
[C---:B------:R-:W-:Y:S01]  /*35a0*/  FFMA R40, R44.reuse, R20, R123 ;  /* 0x000000142c287223 */ /* 0x040fe2000000007b */
        /* <DEDUP_REMOVED lines=8> */
[----:B------:R-:W3:Y:S01]  /*3630*/  LDS.128 R40, [R81+0x11c0] ;  /* 0x0011c00051287984 */ /* 0x000ee20000000c00 */
[C---:B--2---:R-:W-:Y:S01]  /*3640*/  FFMA R68, R28.reuse, R24, R68 ;  /* 0x000000181c447223 */ /* 0x044fe20000000044 */
[C---:B------:R-:W-:Y:S01]  /*3650*/  FFMA R70, R28.reuse, R16, R70 ;  /* 0x000000101c467223 */ /* 0x040fe20000000046 */
[-C--:B------:R-:W-:Y:S01]  /*3660*/  FFMA R45, R45, R25.reuse, R44 ;  /* 0x000000192d2d7223 */ /* 0x080fe2000000002c */
[----:B------:R-:W-:Y:S01]  /*3670*/  FFMA R74, R28, R32, R74 ;  /* 0x000000201c4a7223 */ /* 0x000fe2000000004a */
[C---:B------:R-:W-:Y:S01]  /*3680*/  FFMA R44, R46.reuse, R22, R37 ;  /* 0x000000162e2c7223 */ /* 0x040fe20000000025 */
[----:B------:R-:W-:Y:S01]  /*3690*/  FFMA R38, R46, R18, R39 ;  /* 0x000000122e267223 */ /* 0x000fe20000000027 */
[----:B------:R-:W-:Y:S01]  /*36a0*/  FFMA R58, R58, R34, R57 ;  /* 0x000000223a3a7223 */ /* 0x000fe20000000039 */
[C---:B------:R-:W-:Y:S01]  /*36b0*/  FFMA R39, R29.reuse, R25, R68 ;  /* 0x000000191d277223 */ /* 0x040fe20000000044 */
[C---:B------:R-:W-:Y:S01]  /*36c0*/  FFMA R37, R29.reuse, R17, R70 ;  /* 0x000000111d257223 */ /* 0x040fe20000000046 */
        /* <DEDUP_REMOVED lines=8> */
[----:B------:R-:W-:Y:S01]  /*3750*/  LDS.128 R56, [R81+0x50] ;  /* 0x0000500051387984 */ /* 0x000fe20000000c00 */
[C---:B------:R-:W-:Y:S01]  /*3760*/  FFMA R123, R47.reuse, R23, R44 ;  /* 0x000000172f7b7223 */ /* 0x040fe2000000002c */
[----:B------:R-:W-:Y:S01]  /*3770*/  FFMA R119, R47, R27, R46 ;  /* 0x0000001b2f777223 */ /* 0x000fe2000000002e */
[----:B------:R-:W-:Y:S01]  /*3780*/  FFMA R74, R30, R34, R45 ;  /* 0x000000221e4a7223 */ /* 0x000fe2000000002d */
[----:B------:R-:W2:Y:S01]  /*3790*/  LDS.128 R36, [R80+0x50] ;  /* 0x0000500050247984 */ /* 0x000ea20000000c00 */
[----:B------:R-:W-:Y:S01]  /*37a0*/  FFMA R29, R29, R21, R72 ;  /* 0x000000151d1d7223 */ /* 0x000fe20000000048 */
[C---:B-1----:R-:W-:Y:S01]  /*37b0*/  FFMA R28, R60.reuse, R24, R73 ;  /* 0x000000183c1c7223 */ /* 0x042fe20000000049 */
[----:B------:R-:W-:Y:S01]  /*37c0*/  FFMA R88, R60, R20, R103 ;  /* 0x000000143c587223 */ /* 0x000fe20000000067 */
[----:B------:R-:W1:Y:S01]  /*37d0*/  LDS.128 R44, [R80+0x150] ;  /* 0x00015000502c7984 */ /* 0x000e620000000c00 */
        /* <DEDUP_REMOVED lines=9> */
[----:B------:R-:W-:Y:S01]  /*3870*/  FFMA R60, R60, R32, R111 ;  /* 0x000000203c3c7223 */ /* 0x000fe2000000006f */
[----:B------:R-:W4:Y:S01]  /*3880*/  LDS.128 R28, [R81+0xd0] ;  /* 0x0000d000511c7984 */ /* 0x000f220000000c00 */
        /* <DEDUP_REMOVED lines=9> */
[C---:B---3--:R-:W-:Y:S01]  /*3920*/  FFMA R16, R40.reuse, R16, R67 ;  /* 0x0000001028107223 */ /* 0x048fe20000000043 */
[----:B------:R-:W-:Y:S01]  /*3930*/  FFMA R111, R63, R35, R62 ;  /* 0x000000233f6f7223 */ /* 0x000fe2000000003e */
[C---:B------:R-:W-:Y:S01]  /*3940*/  FFMA R20, R40.reuse, R20, R65 ;  /* 0x0000001428147223 */ /* 0x040fe20000000041 */
[----:B------:R-:W3:Y:S01]  /*3950*/  LDS.128 R60, [R81+0x150] ;  /* 0x00015000513c7984 */ /* 0x000ee20000000c00 */
        /* <DEDUP_REMOVED lines=11> */
[----:B--2---:R-:W-:Y:S01]  /*3a10*/  FFMA R20, R56, R36, R89 ;  /* 0x0000002438147223 */ /* 0x004fe20000000059 */
[----:B------:R-:W-:Y:S01]  /*3a20*/  FFMA R34, R42, R34, R33 ;  /* 0x000000222a227223 */ /* 0x000fe20000000021 */
[----:B------:R-:W-:Y:S01]  /*3a30*/  FFMA R69, R43, R27, R26 ;  /* 0x0000001b2b457223 */ /* 0x000fe2000000001a */
[C---:B-1----:R-:W-:Y:S01]  /*3a40*/  FFMA R18, R56.reuse, R44, R87 ;  /* 0x0000002c38127223 */ /* 0x042fe20000000057 */
[----:B------:R-:W-:Y:S01]  /*3a50*/  FFMA R17, R57, R37, R20 ;  /* 0x0000002539117223 */ /* 0x000fe20000000014 */
[----:B------:R-:W-:Y:S01]  /*3a60*/  FFMA R71, R43, R35, R34 ;  /* 0x000000232b477223 */ /* 0x000fe20000000022 */
[----:B------:R-:W1:Y:S01]  /*3a70*/  LDS.128 R20, [R81+0x1d0] ;  /* 0x0001d00051147984 */ /* 0x000e620000000c00 */
[----:B----4-:R-:W-:Y:S01]  /*3a80*/  FFMA R16, R56, R48, R93 ;  /* 0x0000003038107223 */ /* 0x010fe2000000005d */
[C---:B------:R-:W-:Y:S01]  /*3a90*/  FFMA R19, R57.reuse, R45, R18 ;  /* 0x0000002d39137223 */ /* 0x040fe20000000012 */
[----:B------:R-:W-:Y:S01]  /*3aa0*/  FFMA R24, R58, R38, R17 ;  /* 0x000000263a187223 */ /* 0x000fe20000000011 */
        /* <DEDUP_REMOVED lines=11> */
[C---:B------:R-:W-:Y:S01]  /*3b60*/  FFMA R19, R29.reuse, R37, R18 ;  /* 0x000000251d137223 */ /* 0x040fe20000000012 */
[----:B------:R-:W-:Y:S01]  /*3b70*/  FFMA R28, R28, R48, R101 ;  /* 0x000000301c1c7223 */ /* 0x000fe20000000065 */
        /* <DEDUP_REMOVED lines=12> */
[----:B------:R-:W-:Y:S01]  /*3c40*/  FFMA R101, R31, R51, R30 ;  /* 0x000000331f657223 */ /* 0x000fe2000000001e */
[C---:B------:R-:W-:Y:S01]  /*3c50*/  FFMA R31, R61.reuse, R37, R18 ;  /* 0x000000253d1f7223 */ /* 0x040fe20000000012 */
[----:B------:R-:W-:Y:S01]  /*3c60*/  FFMA R33, R61, R45, R16 ;  /* 0x0000002d3d217223 */ /* 0x000fe20000000010 */
[C---:B------:R-:W-:Y:S01]  /*3c70*/  FFMA R28, R60.reuse, R52, R109 ;  /* 0x000000343c1c7223 */ /* 0x040fe2000000006d */
[----:B------:R-:W3:Y:S01]  /*3c80*/  LDS.128 R16, [R81+0x10d0] ;  /* 0x0010d00051107984 */ /* 0x000ee20000000c00 */
[----:B------:R-:W-:Y:S01]  /*3c90*/  FFMA R64, R60, R48, R64 ;  /* 0x000000303c407223 */ /* 0x000fe20000000040 */
[-C--:B------:R-:W-:Y:S01]  /*3ca0*/  FFMA R57, R57, R53.reuse, R56 ;  /* 0x0000003539397223 */ /* 0x080fe20000000038 */
[C---:B------:R-:W-:Y:S01]  /*3cb0*/  FFMA R29, R61.reuse, R53, R28 ;  /* 0x000000353d1d7223 */ /* 0x040fe2000000001c */
[C---:B------:R-:W-:Y:S01]  /*3cc0*/  FFMA R28, R62.reuse, R46, R33 ;  /* 0x0000002e3e1c7223 */ /* 0x040fe20000000021 */
[----:B------:R-:W-:Y:S01]  /*3cd0*/  FFMA R61, R61, R49, R64 ;  /* 0x000000313d3d7223 */ /* 0x000fe20000000040 */
[C---:B------:R-:W-:Y:S01]  /*3ce0*/  FFMA R64, R62.reuse, R38, R31 ;  /* 0x000000263e407223 */ /* 0x040fe2000000001f */
[C---:B------:R-:W-:Y:S01]  /*3cf0*/  FFMA R88, R62.reuse, R54, R29 ;  /* 0x000000363e587223 */ /* 0x040fe2000000001d */
[C---:B------:R-:W-:Y:S01]  /*3d00*/  FFMA R109, R63.reuse, R47, R28 ;  /* 0x0000002f3f6d7223 */ /* 0x040fe2000000001c */
[----:B------:R-:W-:Y:S01]  /*3d10*/  FFMA R90, R62, R50, R61 ;  /* 0x000000323e5a7223 */ /* 0x000fe2000000003d */
[C---:B-1----:R-:W-:Y:S01]  /*3d20*/  FFMA R66, R20.reuse, R48, R66 ;  /* 0x0000003014427223 */ /* 0x042fe20000000042 */
[C---:B------:R-:W-:Y:S01]  /*3d30*/  FFMA R30, R20.reuse, R52, R117 ;  /* 0x00000034141e7223 */ /* 0x040fe20000000075 */
        /* <DEDUP_REMOVED lines=14> */
[C---:B------:R-:W-:Y:S01]  /*3e20*/  FFMA R66, R23.reuse, R51, R66 ;  /* 0x0000003317427223 */ /* 0x040fe20000000042 */
[C---:B------:R-:W-:Y:S01]  /*3e30*/  FFMA R117, R23.reuse, R55, R28 ;  /* 0x0000003717757223 */ /* 0x040fe2000000001c */
        /* <DEDUP_REMOVED lines=12> */
[----:B------:R-:W2:Y:S01]  /*3f00*/  LDS.128 R20, [R81+0x11d0] ;  /* 0x0011d00051147984 */ /* 0x000ea20000000c00 */
[----:B---3--:R-:W-:Y:S01]  /*3f10*/  FFMA R74, R16, R48, R74 ;  /* 0x00000030104a7223 */ /* 0x008fe2000000004a */
[----:B------:R-:W-:Y:S01]  /*3f20*/  FFMA R24, R26, R50, R29 ;  /* 0x000000321a187223 */ /* 0x000fe2000000001d */
[----:B------:R-:W-:Y:S01]  /*3f30*/  FFMA R58, R58, R54, R57 ;  /* 0x000000363a3a7223 */ /* 0x000fe20000000039 */
[----:B------:R-:W-:Y:S01]  /*3f40*/  FFMA R26, R26, R46, R25 ;  /* 0x0000002e1a1a7223 */ /* 0x000fe20000000019 */
[----:B------:R-:W-:Y:S01]  /*3f50*/  FFMA R29, R17, R49, R74 ;  /* 0x00000031111d7223 */ /* 0x000fe2000000004a */
[C---:B------:R-:W-:Y:S01]  /*3f60*/  FFMA R68, R16.reuse, R44, R68 ;  /* 0x0000002c10447223 */ /* 0x040fe20000000044 */
[C---:B------:R-:W-:Y:S01]  /*3f70*/  FFMA R70, R16.reuse, R36, R70 ;  /* 0x0000002410467223 */ /* 0x040fe20000000046 */
[----:B------:R-:W-:Y:S01]  /*3f80*/  FFMA R72, R16, R52, R72 ;  /* 0x0000003410487223 */ /* 0x000fe20000000048 */
[-C--:B------:R-:W-:Y:S01]  /*3f90*/  FFMA R93, R59, R55.reuse, R58 ;  /* 0x000000373b5d7223 */ /* 0x080fe2000000003a */
[C---:B------:R-:W-:Y:S01]  /*3fa0*/  FFMA R123, R27.reuse, R55, R30 ;  /* 0x000000371b7b7223 */ /* 0x040fe2000000001e */
[C---:B------:R-:W-:Y:S01]  /*3fb0*/  FFMA R121, R27.reuse, R39, R28 ;  /* 0x000000271b797223 */ /* 0x040fe2000000001c */
[C---:B------:R-:W-:Y:S01]  /*3fc0*/  FFMA R74, R18.reuse, R50, R29 ;  /* 0x00000032124a7223 */ /* 0x040fe2000000001d */
[C---:B------:R-:W-:Y:S01]  /*3fd0*/  FFMA R119, R27.reuse, R47, R26 ;  /* 0x0000002f1b777223 */ /* 0x040fe2000000001a */
[----:B------:R-:W-:Y:S01]  /*3fe0*/  FFMA R125, R27, R51, R24 ;  /* 0x000000331b7d7223 */ /* 0x000fe20000000018 */
[----:B------:R-:W-:Y:S01]  /*3ff0*/  LDS.128 R56, [R81+0x60] ;  /* 0x0000600051387984 */ /* 0x000fe20000000c00 */
[C---:B------:R-:W-:Y:S01]  /*4000*/  FFMA R27, R17.reuse, R45, R68 ;  /* 0x0000002d111b7223 */ /* 0x040fe20000000044 */
[C---:B------:R-:W-:Y:S01]  /*4010*/  FFMA R25, R17.reuse, R37, R70 ;  /* 0x0000002511197223 */ /* 0x040fe20000000046 */
[----:B------:R-:W-:Y:S01]  /*4020*/  FFMA R17, R17, R53, R72 ;  /* 0x0000003511117223 */ /* 0x000fe20000000048 */
[----:B------:R-:W3:Y:S01]  /*4030*/  LDS.128 R28, [R80+0x60] ;  /* 0x00006000501c7984 */ /* 0x000ee20000000c00 */
[C---:B------:R-:W-:Y:S01]  /*4040*/  FFMA R68, R18.reuse, R46, R27 ;  /* 0x0000002e12447223 */ /* 0x040fe2000000001b */
[C---:B------:R-:W-:Y:S01]  /*4050*/  FFMA R70, R18.reuse, R38, R25 ;  /* 0x0000002612467223 */ /* 0x040fe20000000019 */
[----:B------:R-:W-:Y:S01]  /*4060*/  FFMA R72, R18, R54, R17 ;  /* 0x0000003612487223 */ /* 0x000fe20000000011 */
[----:B------:R-:W4:Y:S01]  /*4070*/  LDS.128 R40, [R80+0x160] ;  /* 0x0001600050287984 */ /* 0x000f220000000c00 */
[C---:B-1----:R-:W-:Y:S01]  /*4080*/  FFMA R18, R60.reuse, R36, R75 ;  /* 0x000000243c127223 */ /* 0x042fe2000000004b */
[C---:B------:R-:W-:Y:S01]  /*4090*/  FFMA R16, R60.reuse, R44, R73 ;  /* 0x0000002c3c107223 */ /* 0x040fe20000000049 */
[C---:B------:R-:W-:Y:S01]  /*40a0*/  FFMA R92, R60.reuse, R52, R103 ;  /* 0x000000343c5c7223 */ /* 0x040fe20000000067 */
[----:B------:R-:W1:Y:S01]  /*40b0*/  LDS.128 R32, [R80+0xe0] ;  /* 0x0000e00050207984 */ /* 0x000e620000000c00 */
[C---:B------:R-:W-:Y:S01]  /*40c0*/  FFMA R72, R19.reuse, R55, R72 ;  /* 0x0000003713487223 */ /* 0x040fe20000000048 */
[C---:B------:R-:W-:Y:S01]  /*40d0*/  FFMA R70, R19.reuse, R39, R70 ;  /* 0x0000002713467223 */ /* 0x040fe20000000046 */
[C---:B------:R-:W-:Y:S01]  /*40e0*/  FFMA R68, R19.reuse, R47, R68 ;  /* 0x0000002f13447223 */ /* 0x040fe20000000044 */
[----:B------:R-:W-:Y:S01]  /*40f0*/  FFMA R74, R19, R51, R74 ;  /* 0x00000033134a7223 */ /* 0x000fe2000000004a */
[C---:B------:R-:W-:Y:S01]  /*4100*/  FFMA R75, R61.reuse, R37, R18 ;  /* 0x000000253d4b7223 */ /* 0x040fe20000000012 */
[C---:B------:R-:W-:Y:S01]  /*4110*/  FFMA R103, R61.reuse, R45, R16 ;  /* 0x0000002d3d677223 */ /* 0x040fe20000000010 */
[----:B------:R-:W-:Y:S01]  /*4120*/  FFMA R60, R60, R48, R111 ;  /* 0x000000303c3c7223 */ /* 0x000fe2000000006f */
[----:B------:R-:W1:Y:S01]  /*4130*/  LDS.128 R16, [R81+0xe0] ;  /* 0x0000e00051107984 */ /* 0x000e620000000c00 */
[C---:B------:R-:W-:Y:S01]  /*4140*/  FFMA R73, R61.reuse, R53, R92 ;  /* 0x000000353d497223 */ /* 0x040fe2000000005c */
[C---:B------:R-:W-:Y:S01]  /*4150*/  FFMA R92, R62.reuse, R38, R75 ;  /* 0x000000263e5c7223 */ /* 0x040fe2000000004b */
[----:B------:R-:W-:Y:S01]  /*4160*/  FFMA R61, R61, R49, R60 ;  /* 0x000000313d3d7223 */ /* 0x000fe2000000003c */
[----:B------:R-:W1:Y:S01]  /*4170*/  LDS.128 R24, [R80+0x1e0] ;  /* 0x0001e00050187984 */ /* 0x000e620000000c00 */
        /* <DEDUP_REMOVED lines=8> */
[C---:B------:R-:W-:Y:S01]  /*4200*/  FFMA R103, R63.reuse, R47, R60 ;  /* 0x0000002f3f677223 */ /* 0x040fe2000000003c */
[----:B------:R-:W-:Y:S01]  /*4210*/  FFMA R111, R63, R51, R62 ;  /* 0x000000333f6f7223 */ /* 0x000fe2000000003e */
[----:B------:R-:W-:Y:S01]  /*4220*/  FFMA R20, R20, R48, R71 ;  /* 0x0000003014147223 */ /* 0x000fe20000000047 */
[----:B------:R-:W2:Y:S01]  /*4230*/  LDS.128 R60, [R81+0x160] ;  /* 0x00016000513c7984 */ /* 0x000ea20000000c00 */
        /* <DEDUP_REMOVED lines=13> */
[C---:B----4-:R-:W-:Y:S01]  /*4310*/  FFMA R20, R56.reuse, R40, R89 ;  /* 0x0000002838147223 */ /* 0x050fe20000000059 */
[----:B------:R-:W-:Y:S01]  /*4320*/  LDS.128 R52, [R81+0x11e0] ;  /* 0x0011e00051347984 */ /* 0x000fe20000000c00 */
[----:B-1----:R-:W-:Y:S01]  /*4330*/  FFMA R36, R56, R32, R93 ;  /* 0x0000002038247223 */ /* 0x002fe2000000005d */
[C---:B------:R-:W-:Y:S01]  /*4340*/  FFMA R39, R57.reuse, R29, R22 ;  /* 0x0000001d39277223 */ /* 0x040fe20000000016 */
[----:B------:R-:W-:-:S02]  /*4350*/  FFMA R45, R57, R41, R20 ;  /* 0x00000029392d7223 */ /* 0x000fc40000000014 */
[----:B------:R-:W1:Y:S01]  /*4360*/  LDS.128 R20, [R81+0x1e0] ;  /* 0x0001e00051147984 */ /* 0x000e620000000c00 */
[----:B------:R-:W-:Y:S01]  /*4370*/  FFMA R37, R57, R33, R36 ;  /* 0x0000002139257223 */ /* 0x000fe20000000024 */
[C---:B------:R-:W-:Y:S01]  /*4380*/  FFMA R96, R58.reuse, R30, R39 ;  /* 0x0000001e3a607223 */ /* 0x040fe20000000027 */
        /* <DEDUP_REMOVED lines=8> */
[C---:B------:R-:W-:Y:S01]  /*4410*/  FFMA R45, R17.reuse, R33, R44 ;  /* 0x00000021112d7223 */ /* 0x040fe2000000002c */
[----:B------:R-:W3:Y:S01]  /*4420*/  LDS.128 R36, [R81+0x1060] ;  /* 0x0010600051247984 */ /* 0x000ee20000000c00 */
[----:B------:R-:W-:Y:S01]  /*4430*/  FFMA R17, R17, R25, R16 ;  /* 0x0000001911117223 */ /* 0x000fe20000000010 */
[C---:B------:R-:W-:Y:S01]  /*4440*/  FFMA R16, R18.reuse, R42, R49 ;  /* 0x0000002a12107223 */ /* 0x040fe20000000031 */
[C---:B------:R-:W-:Y:S01]  /*4450*/  FFMA R92, R18.reuse, R34, R45 ;  /* 0x00000022125c7223 */ /* 0x040fe2000000002d */
[----:B------:R-:W4:Y:S01]  /*4460*/  LDS.128 R48, [R81+0x10e0] ;  /* 0x0010e00051307984 */ /* 0x000f220000000c00 */
[C---:B------:R-:W-:Y:S01]  /*4470*/  FFMA R44, R18.reuse, R30, R47 ;  /* 0x0000001e122c7223 */ /* 0x040fe2000000002f */
[----:B------:R-:W-:Y:S01]  /*4480*/  FFMA R100, R18, R26, R17 ;  /* 0x0000001a12647223 */ /* 0x000fe20000000011 */
[C---:B------:R-:W-:Y:S01]  /*4490*/  FFMA R99, R19.reuse, R43, R16 ;  /* 0x0000002b13637223 */ /* 0x040fe20000000010 */
[C---:B--2---:R-:W-:Y:S01]  /*44a0*/  FFMA R88, R60.reuse, R32, R88 ;  /* 0x000000203c587223 */ /* 0x044fe20000000058 */
        /* <DEDUP_REMOVED lines=19> */
[----:B------:R-:W2:Y:S01]  /*45e0*/  LDS.128 R60, [R81+0x1160] ;  /* 0x00116000513c7984 */ /* 0x000ea20000000c00 */
[C---:B-1----:R-:W-:Y:S01]  /*45f0*/  FFMA R66, R20.reuse, R24, R66 ;  /* 0x0000001814427223 */ /* 0x042fe20000000042 */
        /* <DEDUP_REMOVED lines=43> */
[----:B------:R-:W-:Y:S01]  /*48b0*/  LDS.128 R72, [R81+0x70] ;  /* 0x0000700051487984 */ /* 0x000fe20000000c00 */
[----:B------:R-:W-:Y:S01]  /*48c0*/  FFMA R102, R58, R26, R57 ;  /* 0x0000001a3a667223 */ /* 0x000fe20000000039 */
[----:B------:R-:W-:Y:S01]  /*48d0*/  FFMA R50, R50, R34, R49 ;  /* 0x0000002232327223 */ /* 0x000fe20000000031 */
[-C--:B------:R-:W-:Y:S01]  /*48e0*/  FFMA R123, R51, R31.reuse, R56 ;  /* 0x0000001f337b7223 */ /* 0x080fe20000000038 */
[----:B------:R-:W1:Y:S01]  /*48f0*/  LDS.128 R16, [R80+0x70] ;  /* 0x0000700050107984 */ /* 0x000e620000000c00 */
[C---:B--2---:R-:W-:Y:S01]  /*4900*/  FFMA R56, R60.reuse, R32, R107 ;  /* 0x000000203c387223 */ /* 0x044fe2000000006b */
[C---:B------:R-:W-:Y:S01]  /*4910*/  FFMA R96, R59.reuse, R31, R96 ;  /* 0x0000001f3b607223 */ /* 0x040fe20000000060 */
[C---:B------:R-:W-:Y:S01]  /*4920*/  FFMA R98, R59.reuse, R35, R98 ;  /* 0x000000233b627223 */ /* 0x040fe20000000062 */
[----:B------:R-:W2:Y:S01]  /*4930*/  LDS.128 R20, [R80+0xf0] ;  /* 0x0000f00050147984 */ /* 0x000ea20000000c00 */
[C---:B------:R-:W-:Y:S01]  /*4940*/  FFMA R94, R59.reuse, R43, R94 ;  /* 0x0000002b3b5e7223 */ /* 0x040fe2000000005e */
[----:B------:R-:W-:Y:S01]  /*4950*/  FFMA R102, R59, R27, R102 ;  /* 0x0000001b3b667223 */ /* 0x000fe20000000066 */
[C---:B------:R-:W-:Y:S01]  /*4960*/  FFMA R125, R51.reuse, R35, R50 ;  /* 0x00000023337d7223 */ /* 0x040fe20000000032 */
[----:B------:R-:W3:Y:S01]  /*4970*/  LDS.128 R36, [R80+0x170] ;  /* 0x0001700050247984 */ /* 0x000ee20000000c00 */
[----:B------:R-:W-:Y:S01]  /*4980*/  FFMA R121, R51, R43, R48 ;  /* 0x0000002b33797223 */ /* 0x000fe20000000030 */
[----:B------:R-:W-:Y:S01]  /*4990*/  FFMA R49, R61, R33, R56 ;  /* 0x000000213d317223 */ /* 0x000fe20000000038 */
[C---:B------:R-:W-:Y:S01]  /*49a0*/  FFMA R50, R60.reuse, R28, R105 ;  /* 0x0000001c3c327223 */ /* 0x040fe20000000069 */
[----:B------:R-:W4:Y:S01]  /*49b0*/  LDS.128 R44, [R80+0x1f0] ;  /* 0x0001f000502c7984 */ /* 0x000f220000000c00 */
[C---:B------:R-:W-:Y:S01]  /*49c0*/  FFMA R48, R60.reuse, R40, R103 ;  /* 0x000000283c307223 */ /* 0x040fe20000000067 */
[----:B------:R-:W-:Y:S01]  /*49d0*/  FFMA R66, R51, R27, R66 ;  /* 0x0000001b33427223 */ /* 0x000fe20000000042 */
[C---:B------:R-:W-:Y:S01]  /*49e0*/  FFMA R51, R61.reuse, R29, R50 ;  /* 0x0000001d3d337223 */ /* 0x040fe20000000032 */
[----:B------:R-:W4:Y:S01]  /*49f0*/  LDS.128 R56, [R81+0xf0] ;  /* 0x0000f00051387984 */ /* 0x000f220000000c00 */
        /* <DEDUP_REMOVED lines=10> */
[----:B------:R-:W4:Y:S01]  /*4aa0*/  LDS.128 R48, [R81+0x170] ;  /* 0x0001700051307984 */ /* 0x000f220000000c00 */
        /* <DEDUP_REMOVED lines=12> */
[C---:B-1----:R-:W-:Y:S01]  /*4b70*/  FFMA R96, R72.reuse, R16, R96 ;  /* 0x0000001048607223 */ /* 0x042fe20000000060 */
[C---:B------:R-:W-:Y:S01]  /*4b80*/  FFMA R53, R55.reuse, R35, R34 ;  /* 0x0000002337357223 */ /* 0x040fe20000000022 */
[----:B------:R-:W-:Y:S01]  /*4b90*/  FFMA R67, R55, R43, R42 ;  /* 0x0000002b37437223 */ /* 0x000fe2000000002a */
[----:B------:R-:W-:Y:S01]  /*4ba0*/  FFMA R111, R63, R27, R62 ;  /* 0x0000001b3f6f7223 */ /* 0x000fe2000000003e */
[C---:B--2---:R-:W-:Y:S01]  /*4bb0*/  FFMA R98, R72.reuse, R20, R98 ;  /* 0x0000001448627223 */ /* 0x044fe20000000062 */
[----:B------:R-:W-:Y:S01]  /*4bc0*/  FFMA R31, R73, R17, R96 ;  /* 0x00000011491f7223 */ /* 0x000fe20000000060 */
[----:B------:R-:W-:Y:S01]  /*4bd0*/  FFMA R55, R55, R27, R26 ;  /* 0x0000001b37377223 */ /* 0x000fe2000000001a */
[----:B------:R-:W-:Y:S01]  /*4be0*/  FFMA R107, R63, R35, R60 ;  /* 0x000000233f6b7223 */ /* 0x000fe2000000003c */
[----:B---3--:R-:W-:Y:S01]  /*4bf0*/  FFMA R94, R72, R36, R94 ;  /* 0x00000024485e7223 */ /* 0x008fe2000000005e */
[C---:B------:R-:W-:Y:S01]  /*4c00*/  FFMA R29, R73.reuse, R21, R98 ;  /* 0x00000015491d7223 */ /* 0x040fe20000000062 */
[----:B------:R-:W1:Y:S01]  /*4c10*/  LDS.128 R24, [R81+0x1f0] ;  /* 0x0001f00051187984 */ /* 0x000e620000000c00 */
[----:B------:R-:W-:Y:S01]  /*4c20*/  IADD3 R70, P4, R4, UR4, RZ ;  /* 0x0000000404467c10 */ /* 0x000fe2000ff9e0ff */
[----:B----4-:R-:W-:Y:S01]  /*4c30*/  FFMA R102, R72, R44, R102 ;  /* 0x0000002c48667223 */ /* 0x010fe20000000066 */
        /* <DEDUP_REMOVED lines=75> */
[C---:B---3--:R-:W-:Y:S01]  /*50f0*/  FFMA R66, R28.reuse, R44, R66 ;  /* 0x0000002c1c427223 */ /* 0x048fe20000000042 */
        /* <DEDUP_REMOVED lines=8> */
[----:B------:R-:W-:Y:S01]  /*5180*/  IADD3 R94, P2, R3, UR4, RZ ;  /* 0x00000004035e7c10 */ /* 0x000fe2000ff5e0ff */
[----:B------:R-:W1:Y:S01]  /*5190*/  LDS.128 R60, [R81+0x1170] ;  /* 0x00117000513c7984 */ /* 0x000e620000000c00 */
[C---:B------:R-:W-:Y:S01]  /*51a0*/  FFMA R54, R30.reuse, R38, R43 ;  /* 0x000000261e367223 */ /* 0x040fe2000000002b */
[----:B------:R-:W-:Y:S01]  /*51b0*/  FFMA R64, R30, R18, R41 ;  /* 0x000000121e407223 */ /* 0x000fe20000000029 */
[----:B------:R-:W-:Y:S01]  /*51c0*/  IADD3 R92, P3, R2, UR4, RZ ;  /* 0x00000004025c7c10 */ /* 0x000fe2000ff7e0ff */
[----:B------:R-:W2:Y:S01]  /*51d0*/  LDS.128 R40, [R81+0x11f0] ;  /* 0x0011f00051287984 */ /* 0x000ea20000000c00 */
[----:B------:R-:W-:Y:S01]  /*51e0*/  FFMA R29, R29, R21, R28 ;  /* 0x000000151d1d7223 */ /* 0x000fe2000000001c */
[----:B------:R-:W-:-:S02]  /*51f0*/  IADD3.X R95, R6, UR5, RZ, P2, !PT ;  /* 0x00000005065f7c10 */ /* 0x000fc400097fe4ff */
[----:B------:R-:W-:Y:S06]  /*5200*/  BAR.SYNC 0x0 ;  /* 0x0000000000007b1d */ /* 0x000fec0000000000 */
[----:B------:R-:W-:Y:S01]  /*5210*/  IADD3 R28, P2, R8, UR4, RZ ;  /* 0x00000004081c7c10 */ /* 0x000fe2000ff5e0ff */
[----:B------:R-:W-:Y:S01]  /*5220*/  FFMA R30, R30, R22, R29 ;  /* 0x000000161e1e7223 */ /* 0x000fe2000000001d */
[----:B------:R-:W-:Y:S01]  /*5230*/  IADD3.X R93, R5, UR5, RZ, P3, !PT ;  /* 0x00000005055d7c10 */ /* 0x000fe20009ffe4ff */
[----:B------:R-:W-:Y:S01]  /*5240*/  @!PT LDS RZ, [RZ] ;  /* 0x00000000fffff984 */ /* 0x000fe20000000800 */
[----:B------:R-:W-:Y:S01]  /*5250*/  @!PT LDS RZ, [RZ] ;  /* 0x00000000fffff984 */ /* 0x000fe20000000800 */
[----:B------:R-:W-:Y:S01]  /*5260*/  @!PT LDS RZ, [RZ] ;  /* 0x00000000fffff984 */ /* 0x000fe20000000800 */
[----:B------:R3:W-:Y:S01]  /*5270*/  LDGSTS.E.BYPASS.128 [R86], [R94.64], P1 ;  /* 0x000000005e567fae */ /* 0x0007e20008901c46 */
[----:B------:R-:W-:-:S02]  /*5280*/  IADD3 R68, P3, R10, UR4, RZ ;  /* 0x000000040a447c10 */ /* 0x000fc4000ff7e0ff */
[----:B------:R-:W-:Y:S01]  /*5290*/  IADD3.X R29, R9, UR5, RZ, P2, !PT ;  /* 0x00000005091d7c10 */ /* 0x000fe200097fe4ff */
[----:B------:R4:W-:Y:S01]  /*52a0*/  LDGSTS.E.BYPASS.128 [R85], [R92.64], P1 ;  /* 0x000000005c557fae */ /* 0x0009e20008901c46 */
[----:B------:R-:W-:Y:S02]  /*52b0*/  IADD3.X R71, R7, UR5, RZ, P4, !PT ;  /* 0x0000000507477c10 */ /* 0x000fe4000a7fe4ff */
[----:B------:R-:W-:Y:S02]  /*52c0*/  IADD3 R88, P2, R11, UR4, RZ ;  /* 0x000000040b587c10 */ /* 0x000fe4000ff5e0ff */
[----:B------:R-:W-:Y:S01]  /*52d0*/  IADD3 R90, P4, R13, UR4, RZ ;  /* 0x000000040d5a7c10 */ /* 0x000fe2000ff9e0ff */
[----:B------:R1:W-:Y:S01]  /*52e0*/  LDGSTS.E.BYPASS.128 [R84], [R70.64], P1 ;  /* 0x0000000046547fae */ /* 0x0003e20008901c46 */
[----:B------:R-:W-:Y:S02]  /*52f0*/  IADD3.X R69, R12, UR5, RZ, P3, !PT ;  /* 0x000000050c457c10 */ /* 0x000fe40009ffe4ff */
[----:B---3--:R-:W-:Y:S01]  /*5300*/  IADD3 R94, P3, R14, UR4, RZ ;  /* 0x000000040e5e7c10 */ /* 0x008fe2000ff7e0ff */
[----:B------:R3:W-:Y:S01]  /*5310*/  LDGSTS.E.BYPASS.128 [R83], [R28.64], P1 ;  /* 0x000000001c537fae */ /* 0x0007e20008901c46 */
[----:B------:R-:W-:Y:S01]  /*5320*/  IADD3.X R89, R15, UR5, RZ, P2, !PT ;  /* 0x000000050f597c10 */ /* 0x000fe200097fe4ff */
[----:B------:R-:W-:Y:S01]  /*5330*/  UIADD3 UR4, UP0, UR4, 0x80, URZ ;  /* 0x0000008004047890 */ /* 0x000fe2000ff1e03f */
[----:B------:R-:W-:Y:S01]  /*5340*/  IADD3.X R91, R76, UR5, RZ, P4, !PT ;  /* 0x000000054c5b7c10 */ /* 0x000fe2000a7fe4ff */
[----:B------:R-:W0:Y:S01]  /*5350*/  LDGDEPBAR ;  /* 0x00000000000079af */ /* 0x000e220000000000 */
[----:B------:R-:W-:Y:S01]  /*5360*/  IADD3.X R95, R77, UR5, RZ, P3, !PT ;  /* 0x000000054d5f7c10 */ /* 0x000fe20009ffe4ff */
[----:B------:R-:W-:-:S02]  /*5370*/  UIADD3.X UR5, URZ, UR5, URZ, UP0, !UPT ;  /* 0x000000053f057290 */ /* 0x000fc400087fe43f */
[----:B------:R2:W-:Y:S04]  /*5380*/  LDGSTS.E.BYPASS.128 [R86+0x2000], [R68.64], P1 ;  /* 0x0200000044567fae */ /* 0x0005e80008901c46 */
[----:B------:R4:W-:Y:S01]  /*5390*/  LDGSTS.E.BYPASS.128 [R85+0x2000], [R88.64], P1 ;  /* 0x0200000058557fae */ /* 0x0009e20008901c46 */
[C---:B---3--:R-:W-:Y:S01]  /*53a0*/  FFMA R29, R31.reuse, R23, R30 ;  /* 0x000000171f1d7223 */ /* 0x048fe2000000001e */
[C---:B------:R-:W-:Y:S01]  /*53b0*/  FFMA R28, R31.reuse, R19, R64 ;  /* 0x000000131f1c7223 */ /* 0x040fe20000000040 */
[C---:B------:R-:W-:Y:S01]  /*53c0*/  FFMA R30, R31.reuse, R39, R54 ;  /* 0x000000271f1e7223 */ /* 0x040fe20000000036 */
[----:B------:R4:W-:Y:S01]  /*53d0*/  LDGSTS.E.BYPASS.128 [R84+0x2000], [R90.64], P1 ;  /* 0x020000005a547fae */ /* 0x0009e20008901c46 */
[----:B------:R-:W-:Y:S01]  /*53e0*/  FFMA R31, R31, R47, R52 ;  /* 0x0000002f1f1f7223 */ /* 0x000fe20000000034 */
[C---:B-1----:R-:W-:Y:S01]  /*53f0*/  FFMA R64, R60.reuse, R20, R107 ;  /* 0x000000143c407223 */ /* 0x042fe2000000006b */
[C---:B------:R-:W-:Y:S01]  /*5400*/  FFMA R54, R60.reuse, R16, R105 ;  /* 0x000000103c367223 */ /* 0x040fe20000000069 */
[----:B------:R4:W-:Y:S01]  /*5410*/  LDGSTS.E.BYPASS.128 [R83+0x2000], [R94.64], P1 ;  /* 0x020000005e537fae */ /* 0x0009e20008901c46 */
[C---:B------:R-:W-:Y:S01]  /*5420*/  FFMA R52, R60.reuse, R36, R103 ;  /* 0x000000243c347223 */ /* 0x040fe20000000067 */
[-C--:B------:R-:W-:Y:S01]  /*5430*/  FFMA R60, R60, R44.reuse, R111 ;  /* 0x0000002c3c3c7223 */ /* 0x080fe2000000006f */
[C---:B--2---:R-:W-:Y:S01]  /*5440*/  FFMA R44, R40.reuse, R44, R55 ;  /* 0x0000002c282c7223 */ /* 0x044fe20000000037 */
[----:B------:R-:W0:Y:S01]  /*5450*/  LDGDEPBAR ;  /* 0x00000000000079af */ /* 0x000e220000000000 */
[C---:B------:R-:W-:Y:S01]  /*5460*/  FFMA R20, R40.reuse, R20, R53 ;  /* 0x0000001428147223 */ /* 0x040fe20000000035 */
[C---:B------:R-:W-:Y:S01]  /*5470*/  FFMA R16, R40.reuse, R16, R65 ;  /* 0x0000001028107223 */ /* 0x040fe20000000041 */
[----:B------:R-:W-:Y:S01]  /*5480*/  FFMA R36, R40, R36, R67 ;  /* 0x0000002428247223 */ /* 0x000fe20000000043 */
[C---:B------:R-:W-:Y:S01]  /*5490*/  FFMA R69, R61.reuse, R21, R64 ;  /* 0x000000153d457223 */ /* 0x040fe20000000040 */
[C---:B------:R-:W-:Y:S01]  /*54a0*/  FFMA R71, R61.reuse, R17, R54 ;  /* 0x000000113d477223 */ /* 0x040fe20000000036 */
[C---:B------:R-:W-:Y:S01]  /*54b0*/  FFMA R87, R61.reuse, R37, R52 ;  /* 0x000000253d577223 */ /* 0x040fe20000000034 */
[-C--:B------:R-:W-:Y:S01]  /*54c0*/  FFMA R61, R61, R45.reuse, R60 ;  /* 0x0000002d3d3d7223 */ /* 0x080fe2000000003c */
[C---:B------:R-:W-:Y:S01]  /*54d0*/  FFMA R45, R41.reuse, R45, R44 ;  /* 0x0000002d292d7223 */ /* 0x040fe2000000002c */
        /* <DEDUP_REMOVED lines=15> */
[----:B------:R-:W-:-:S04]  /*55d0*/  DEPBAR.LE SB0, 0x0 ;  /* 0x000080000000791a */ /* 0x000fc80000000000 */
[C---:B------:R-:W-:Y:S01]  /*55e0*/  FFMA R45, R43.reuse, R23, R22 ;  /* 0x000000172b2d7223 */ /* 0x040fe20000000016 */
[C---:B------:R-:W-:Y:S01]  /*55f0*/  FFMA R44, R43.reuse, R19, R18 ;  /* 0x000000132b2c7223 */ /* 0x040fe20000000012 */
[C---:B------:R-:W-:Y:S01]  /*5600*/  FFMA R46, R43.reuse, R39, R38 ;  /* 0x000000272b2e7223 */ /* 0x040fe20000000026 */
[----:B------:R-:W-:Y:S01]  /*5610*/  FFMA R47, R43, R47, R16 ;  /* 0x0000002f2b2f7223 */ /* 0x000fe20000000010 */
[----:B------:R-:W-:Y:S06]  /*5620*/  BAR.SYNC 0x0 ;  /* 0x0000000000007b1d */ /* 0x000fec0000000000 */
[----:B----4-:R-:W-:Y:S01]  /*5630*/  @P0 CALL.REL.NOINC `(.L_x_0) ;  /* 0x0000001000000944 */ /* 0x010fe20003c00000 */
[----:B------:R-:W-:Y:S05]  /*5640*/  BRA `(.L_x_1) ;  /* 0xffffb76000007947 */ /* 0x000fea000383ffff */
.L_x_0:
[----:B------:R-:W1:Y:S01]  /*5650*/  S2R R2, SR_TID.X ;  /* 0x0000000000027919 */ /* 0x000e620000002100 */
[----:B------:R-:W-:-:S04]  /*5660*/  DEPBAR.LE SB0, 0x0 ;  /* 0x000080000000791a */ /* 0x000fc80000000000 */
[----:B-1----:R-:W-:Y:S02]  /*5670*/  SHF.R.U32.HI R3, RZ, 0x4, R2 ;  /* 0x00000004ff037819 */ /* 0x002fe40000011602 */
[----:B------:R-:W-:Y:S02]  /*5680*/  SHF.L.U32 R37, R2, 0x2, RZ ;  /* 0x0000000202257819 */ /* 0x000fe400000006ff */
[----:B------:R-:W-:Y:S02]  /*5690*/  SGXT.U32 R3, R3, 0x3 ;  /* 0x000000030303781a */ /* 0x000fe40000000000 */
[----:B------:R-:W-:Y:S02]  /*56a0*/  LOP3.LUT R36, R37, 0x3c, RZ, 0xc0, !PT ;  /* 0x0000003c25247812 */ /* 0x000fe400078ec0ff */
[----:B------:R-:W-:-:S03]  /*56b0*/  LOP3.LUT R37, R0, 0x3c, R37, 0xf8, !PT ;  /* 0x0000003c00257812 */ /* 0x000fc600078ef825 */
[----:B------:R-:W-:Y:S01]  /*56c0*/  IMAD R36, R3, 0x110, R36 ;  /* 0x0000011003247824 */ /* 0x000fe200078e0224 */
[----:B------:R-:W-:Y:S06]  /*56d0*/  BAR.SYNC 0x0 ;  /* 0x0000000000007b1d */ /* 0x000fec0000000000 */
[----:B------:R-:W-:Y:S01]  /*56e0*/  SHF.L.U32 R0, R36, 0x2, RZ ;  /* 0x0000000224007819 */ /* 0x000fe200000006ff */
[----:B------:R-:W-:Y:S01]  /*56f0*/  STS.128 [R36.X4], R72 ;  /* 0x0000004824007388 */ /* 0x000fe20000004c00 */
[----:B------:R-:W-:Y:S02]  /*5700*/  ISETP.GE.AND P0, PT, R37, 0x100, PT ;  /* 0x000001002500780c */ /* 0x000fe40003f06270 */
[C---:B------:R-:W-:Y:S01]  /*5710*/  LEA R2, R78.reuse, R37, 0x8 ;  /* 0x000000254e027211 */ /* 0x040fe200078e40ff */
[----:B------:R-:W-:Y:S01]  /*5720*/  IMAD R38, R3, -0x330, R0 ;  /* 0xfffffcd003267824 */ /* 0x000fe200078e0200 */
[----:B------:R-:W-:Y:S01]  /*5730*/  STS.128 [R36.X4+0x110], R56 ;  /* 0x0001103824007388 */ /* 0x000fe20000004c00 */
[----:B------:R-:W-:-:S02]  /*5740*/  LOP3.LUT R0, R78, 0x8, RZ, 0xfc, !PT ;  /* 0x000000084e007812 */ /* 0x000fc400078efcff */
[----:B------:R-:W-:Y:S01]  /*5750*/  ISETP.LT.AND P1, PT, R78, c[0x0][0x178], !P0 ;  /* 0x00005e004e007a0c */ /* 0x000fe20004721270 */
[----:B------:R-:W-:Y:S01]  /*5760*/  STS.128 [R36.X4+0x220], R48 ;  /* 0x0002203024007388 */ /* 0x000fe20000004c00 */
[----:B------:R-:W-:-:S03]  /*5770*/  ISETP.LT.AND P2, PT, R0, c[0x0][0x178], !P0 ;  /* 0x00005e0000007a0c */ /* 0x000fc60004741270 */
[----:B------:R-:W-:Y:S04]  /*5780*/  STS.128 [R36.X4+0x330], R24 ;  /* 0x0003301824007388 */ /* 0x000fe80000004c00 */
[----:B------:R-:W-:Y:S06]  /*5790*/  BAR.SYNC 0x0 ;  /* 0x0000000000007b1d */ /* 0x000fec0000000000 */
[----:B------:R-:W1:Y:S04]  /*57a0*/  LDS.128 R40, [R38] ;  /* 0x0000000026287984 */ /* 0x000e680000000c00 */
[----:B------:R-:W2:Y:S01]  /*57b0*/  LDS.128 R52, [R38+0x880] ;  /* 0x0008800026347984 */ /* 0x000ea20000000c00 */
[----:B------:R-:W-:-:S03]  /*57c0*/  LEA R24, R0, R37, 0x8 ;  /* 0x0000002500187211 */ /* 0x000fc600078e40ff */
[----:B------:R-:W3:Y:S01]  /*57d0*/  LDS.128 R8, [R38+0x1100] ;  /* 0x0011000026087984 */ /* 0x000ee20000000c00 */
[C---:B------:R-:W-:Y:S02]  /*57e0*/  LOP3.LUT R0, R78.reuse, 0x10, RZ, 0xfc, !PT ;  /* 0x000000104e007812 */ /* 0x040fe400078efcff */
[C---:B------:R-:W-:Y:S01]  /*57f0*/  LOP3.LUT R26, R78.reuse, 0x18, RZ, 0xfc, !PT ;  /* 0x000000184e1a7812 */ /* 0x040fe200078efcff */
[----:B------:R-:W4:Y:S01]  /*5800*/  LDS.128 R4, [R38+0x1980] ;  /* 0x0019800026047984 */ /* 0x000f220000000c00 */
[----:B------:R-:W-:-:S03]  /*5810*/  LOP3.LUT R27, R78, 0x20, RZ, 0xfc, !PT ;  /* 0x000000204e1b7812 */ /* 0x000fc600078efcff */
[----:B------:R-:W-:Y:S06]  /*5820*/  BAR.SYNC 0x0 ;  /* 0x0000000000007b1d */ /* 0x000fec0000000000 */
[----:B------:R-:W-:Y:S01]  /*5830*/  STS.128 [R36.X4], R32 ;  /* 0x0000002024007388 */ /* 0x000fe20000004c00 */
[C---:B------:R-:W-:Y:S02]  /*5840*/  ISETP.LT.AND P3, PT, R27.reuse, c[0x0][0x178], !P0 ;  /* 0x00005e001b007a0c */ /* 0x040fe40004761270 */
[----:B------:R-:W-:Y:S01]  /*5850*/  LEA R27, R27, R37, 0x8 ;  /* 0x000000251b1b7211 */ /* 0x000fe200078e40ff */
[----:B------:R-:W-:Y:S04]  /*5860*/  STS.128 [R36.X4+0x110], R28 ;  /* 0x0001101c24007388 */ /* 0x000fe80000004c00 */
[----:B------:R-:W-:Y:S04]  /*5870*/  STS.128 [R36.X4+0x220], R60 ;  /* 0x0002203c24007388 */ /* 0x000fe80000004c00 */
[----:B------:R-:W-:Y:S04]  /*5880*/  STS.128 [R36.X4+0x330], R44 ;  /* 0x0003302c24007388 */ /* 0x000fe80000004c00 */
[----:B------:R-:W-:Y:S06]  /*5890*/  BAR.SYNC 0x0 ;  /* 0x0000000000007b1d */ /* 0x000fec0000000000 */
[----:B------:R-:W4:Y:S01]  /*58a0*/  LDS.128 R12, [R38] ;  /* 0x00000000260c7984 */ /* 0x000f220000000c00 */
[----:B------:R-:W-:-:S02]  /*58b0*/  MOV R33, 0x4 ;  /* 0x0000000400217802 */ /* 0x000fc40000000f00 */
[C---:B------:R-:W-:Y:S01]  /*58c0*/  LOP3.LUT R28, R78.reuse, 0x28, RZ, 0xfc, !PT ;  /* 0x000000284e1c7812 */ /* 0x040fe200078efcff */
[----:B------:R-:W4:Y:S01]  /*58d0*/  LDS.128 R16, [R38+0x880] ;  /* 0x0008800026107984 */ /* 0x000f220000000c00 */
[----:B------:R-:W-:Y:S01]  /*58e0*/  LOP3.LUT R29, R78, 0x30, RZ, 0xfc, !PT ;  /* 0x000000304e1d7812 */ /* 0x000fe200078efcff */
[-C--:B------:R-:W-:Y:S01]  /*58f0*/  IMAD.WIDE R2, R2, R33.reuse, c[0x0][0x170] ;  /* 0x00005c0002027625 */ /* 0x080fe200078e0221 */
[----:B------:R-:W-:Y:S01]  /*5900*/  LOP3.LUT R78, R78, 0x38, RZ, 0xfc, !PT ;  /* 0x000000384e4e7812 */ /* 0x000fe200078efcff */
[----:B------:R-:W4:Y:S01]  /*5910*/  LDS.128 R20, [R38+0x1100] ;  /* 0x0011000026147984 */ /* 0x000f220000000c00 */
[----:B------:R-:W-:Y:S01]  /*5920*/  ISETP.LT.AND P4, PT, R28, c[0x0][0x178], !P0 ;  /* 0x00005e001c007a0c */ /* 0x000fe20004781270 */
[----:B------:R-:W-:Y:S01]  /*5930*/  IMAD.WIDE R24, R24, R33, c[0x0][0x170] ;  /* 0x00005c0018187625 */ /* 0x000fe200078e0221 */
[----:B------:R-:W-:Y:S01]  /*5940*/  ISETP.LT.AND P5, PT, R29, c[0x0][0x178], !P0 ;  /* 0x00005e001d007a0c */ /* 0x000fe200047a1270 */
[----:B-1----:R1:W-:Y:S01]  /*5950*/  @P1 STG.E.128 [R2.64], R40 ;  /* 0x0000002802001986 */ /* 0x0023e2000c101d06 */
[----:B------:R-:W-:-:S02]  /*5960*/  ISETP.LT.AND P1, PT, R0, c[0x0][0x178], !P0 ;  /* 0x00005e0000007a0c */ /* 0x000fc40004721270 */
[-C--:B------:R-:W-:Y:S01]  /*5970*/  LEA R0, R0, R37.reuse, 0x8 ;  /* 0x0000002500007211 */ /* 0x080fe200078e40ff */
[----:B--2---:R2:W-:Y:S01]  /*5980*/  @P2 STG.E.128 [R24.64], R52 ;  /* 0x0000003418002986 */ /* 0x0045e2000c101d06 */
[C---:B------:R-:W-:Y:S02]  /*5990*/  ISETP.LT.AND P2, PT, R26.reuse, c[0x0][0x178], !P0 ;  /* 0x00005e001a007a0c */ /* 0x040fe40004741270 */
[-C--:B------:R-:W-:Y:S02]  /*59a0*/  LEA R26, R26, R37.reuse, 0x8 ;  /* 0x000000251a1a7211 */ /* 0x080fe400078e40ff */
[----:B------:R-:W-:Y:S02]  /*59b0*/  ISETP.LT.AND P0, PT, R78, c[0x0][0x178], !P0 ;  /* 0x00005e004e007a0c */ /* 0x000fe40004701270 */
[-C--:B------:R-:W-:Y:S02]  /*59c0*/  LEA R28, R28, R37.reuse, 0x8 ;  /* 0x000000251c1c7211 */ /* 0x080fe400078e40ff */
[----:B------:R-:W-:-:S03]  /*59d0*/  LEA R30, R29, R37, 0x8 ;  /* 0x000000251d1e7211 */ /* 0x000fc600078e40ff */
[----:B------:R-:W-:-:S04]  /*59e0*/  IMAD.WIDE R28, R28, R33, c[0x0][0x170] ;  /* 0x00005c001c1c7625 */ /* 0x000fc800078e0221 */
[----:B-1----:R-:W-:-:S04]  /*59f0*/  IMAD.WIDE R2, R0, R33, c[0x0][0x170] ;  /* 0x00005c0000027625 */ /* 0x002fc800078e0221 */
[-C--:B--2---:R-:W-:Y:S01]  /*5a00*/  IMAD.WIDE R24, R26, R33.reuse, c[0x0][0x170] ;  /* 0x00005c001a187625 */ /* 0x084fe200078e0221 */
[----:B---3--:R1:W-:Y:S03]  /*5a10*/  @P1 STG.E.128 [R2.64], R8 ;  /* 0x0000000802001986 */ /* 0x0083e6000c101d06 */
[-C--:B------:R-:W-:Y:S01]  /*5a20*/  IMAD.WIDE R26, R27, R33.reuse, c[0x0][0x170] ;  /* 0x00005c001b1a7625 */ /* 0x080fe200078e0221 */
[----:B----4-:R1:W-:Y:S03]  /*5a30*/  @P2 STG.E.128 [R24.64], R4 ;  /* 0x0000000418002986 */ /* 0x0103e6000c101d06 */
[----:B------:R-:W-:Y:S01]  /*5a40*/  IMAD.WIDE R30, R30, R33, c[0x0][0x170] ;  /* 0x00005c001e1e7625 */ /* 0x000fe200078e0221 */
[----:B------:R1:W-:Y:S04]  /*5a50*/  @P3 STG.E.128 [R26.64], R12 ;  /* 0x0000000c1a003986 */ /* 0x0003e8000c101d06 */
[----:B------:R1:W-:Y:S04]  /*5a60*/  @P4 STG.E.128 [R28.64], R16 ;  /* 0x000000101c004986 */ /* 0x0003e8000c101d06 */
[----:B------:R1:W-:Y:S01]  /*5a70*/  @P5 STG.E.128 [R30.64], R20 ;  /* 0x000000141e005986 */ /* 0x0003e2000c101d06 */
[----:B------:R-:W-:Y:S05]  /*5a80*/  @!P0 EXIT ;  /* 0x000000000000894d */ /* 0x000fea0003800000 */
[----:B-1----:R-:W1:Y:S01]  /*5a90*/  LDS.128 R4, [R38+0x1980] ;  /* 0x0019800026047984 */ /* 0x002e620000000c00 */
[----:B------:R-:W-:-:S05]  /*5aa0*/  LEA R2, R78, R37, 0x8 ;  /* 0x000000254e027211 */ /* 0x000fca00078e40ff */
[----:B------:R-:W-:-:S05]  /*5ab0*/  IMAD.WIDE R2, R2, R33, c[0x0][0x170] ;  /* 0x00005c0002027625 */ /* 0x000fca00078e0221 */
[----:B-1----:R-:W-:Y:S01]  /*5ac0*/  STG.E.128 [R2.64], R4 ;  /* 0x0000000402007986 */ /* 0x002fe2000c101d06 */
[----:B------:R-:W-:Y:S05]  /*5ad0*/  EXIT ;  /* 0x000000000000794d */ /* 0x000fea0003800000 */
.L_x_2:
[----:B------:R-:W-:-:S00]  /*5ae0*/  BRA `(.L_x_2) ;  /* 0xfffffff000007947 */ /* 0x000fc0000383ffff */
[----:B------:R-:W-:-:S00]  /*5af0*/  NOP ;  /* 0x0000000000007918 */ /* 0x000fc00000000000 */
        /* <DEDUP_REMOVED lines=8> */
.L_x_3:


//--------------------- .nv.shared.triton_mm      --------------------------
	.section	.nv.shared.triton_mm,"aw",@nobits
	.align	16
